def attn_fwd(
    Q,
    K,
    V,
    Out,
    Lse,
    sm_scale,
    stride_qz,
    stride_qh,
    stride_qm,
    stride_qk,
    stride_kz,
    stride_kh,
    stride_kn,
    stride_kk,
    stride_vz,
    stride_vh,
    stride_vn,
    stride_vk,
    stride_oz,
    stride_oh,
    stride_om,
    stride_ok,
    seqlen_q,
    seqlen_k,
    BLOCK_M: tl.constexpr,
    BLOCK_N: tl.constexpr,
    HEAD_DIM: tl.constexpr,
    CAUSAL: tl.constexpr,
):
    start_m = tl.program_id(0)
    off_hz = tl.program_id(1)
    q_off = off_hz * stride_qh
    k_off = off_hz * stride_kh
    v_off = off_hz * stride_vh
    offs_m = start_m * BLOCK_M + tl.arange(0, BLOCK_M)
    offs_d = tl.arange(0, HEAD_DIM)
    offs_n = tl.arange(0, BLOCK_N)
    q_ptrs = Q + q_off + offs_m[:, None] * stride_qm + offs_d[None, :] * stride_qk
    k_ptrs = K + k_off + offs_d[:, None] * stride_kk + offs_n[None, :] * stride_kn
    v_ptrs = V + v_off + offs_n[:, None] * stride_vn + offs_d[None, :] * stride_vk
    m_i = tl.full([BLOCK_M], float("-inf"), dtype=tl.float32)
    l_i = tl.zeros([BLOCK_M], dtype=tl.float32) + 1.0
    acc = tl.zeros([BLOCK_M, HEAD_DIM], dtype=tl.float32)
    q = tl.load(q_ptrs)
    acc, l_i, m_i = _attn_fwd_inner(
        acc,
        l_i,
        m_i,
        q,
        k_ptrs,
        v_ptrs,
        sm_scale,
        stride_kn,
        stride_vn,
        start_m,
        seqlen_k,
        BLOCK_M,
        BLOCK_N,
        HEAD_DIM,
        CAUSAL,
    )
    acc = acc / l_i[:, None]
    lse = m_i + tl.math.log2(l_i) / 1.4426950408889634
    o_ptrs = (
        Out
        + off_hz * stride_oh
        + offs_m[:, None] * stride_om
        + offs_d[None, :] * stride_ok
    )
    tl.store(o_ptrs, acc.to(Out.dtype.element_ty))
    tl.store(Lse + off_hz * seqlen_q + offs_m, lse)

# config = {"BLOCK_M": 128, "BLOCK_N": 32, "HEAD_DIM": 64, "arch": "sm_80", "causal": false, "dtype": "bf16", "num_stages": 2, "num_warps": 4}
# arch = sm_80


// ===== COMPILED SASS (sm_80) =====

	.target	sm_80

	.elftype	@"ET_EXEC"


//--------------------- .note.nv.tkinfo           --------------------------
	.section	.note.nv.tkinfo,"",@"SHT_NOTE"
	.sectionflags	@"SHF_NOTE_NV_TKINFO"
	.tkinfo
        /*0018*/ 	.word	0x00000002
        /*0030*/ 	.string	""
        /*0030*/ 	.string	"ptxas"
        /*0030*/ 	.string	"Cuda compilation tools, release 13.0, V13.0.88"
        /*0030*/ 	.string	"Build cuda_13.0.r13.0/compiler.36424714_0"
        /*0030*/ 	.string	"-v  -suppress-debug-info  -lineinfo  -arch sm_80 "



//--------------------- .note.nv.cuinfo           --------------------------
	.section	.note.nv.cuinfo,"",@"SHT_NOTE"
	.sectionflags	@"SHF_NOTE_NV_CUINFO"
        /*0018*/ 	.short	0x0002
        /*001a*/ 	.short	0x0050
        /*001c*/ 	.short	0x0082
	.zero		2


//--------------------- .nv.info                  --------------------------
	.section	.nv.info,"",@"SHT_CUDA_INFO"
	.align	4


	//----- nvinfo : EIATTR_REGCOUNT
	.align		4
        /*0000*/ 	.byte	0x04, 0x2f
        /*0002*/ 	.short	(.L_2 - .L_1)
	.align		4
.L_1:
        /*0004*/ 	.word	index@(attn_fwd)
        /*0008*/ 	.word	0x000000f2


	//----- nvinfo : EIATTR_FRAME_SIZE
	.align		4
.L_2:
        /*000c*/ 	.byte	0x04, 0x11
        /*000e*/ 	.short	(.L_4 - .L_3)
	.align		4
.L_3:
        /*0010*/ 	.word	index@(attn_fwd)
        /*0014*/ 	.word	0x00000000


	//----- nvinfo : EIATTR_MIN_STACK_SIZE
	.align		4
.L_4:
        /*0018*/ 	.byte	0x04, 0x12
        /*001a*/ 	.short	(.L_6 - .L_5)
	.align		4
.L_5:
        /*001c*/ 	.word	index@(attn_fwd)
        /*0020*/ 	.word	0x00000000
.L_6:


//--------------------- .nv.info.attn_fwd         --------------------------
	.section	.nv.info.attn_fwd,"",@"SHT_CUDA_INFO"
	.sectionflags	@""
	.align	4


	//----- nvinfo : EIATTR_CUDA_API_VERSION
	.align		4
        /*0000*/ 	.byte	0x04, 0x37
        /*0002*/ 	.short	(.L_8 - .L_7)
.L_7:
        /*0004*/ 	.word	0x00000082


	//----- nvinfo : EIATTR_SW2861232_WAR
	.align		4
.L_8:
        /*0008*/ 	.byte	0x01, 0x35
	.zero		2


	//----- nvinfo : EIATTR_PARAM_CBANK
	.align		4
        /*000c*/ 	.byte	0x04, 0x0a
        /*000e*/ 	.short	(.L_10 - .L_9)
	.align		4
.L_9:
        /*0010*/ 	.word	index@(.nv.constant0.attn_fwd)
        /*0014*/ 	.short	0x0160
        /*0016*/ 	.short	0x0088


	//----- nvinfo : EIATTR_CBANK_PARAM_SIZE
	.align		4
.L_10:
        /*0018*/ 	.byte	0x03, 0x19
        /*001a*/ 	.short	0x0088


	//----- nvinfo : EIATTR_KPARAM_INFO
	.align		4
        /*001c*/ 	.byte	0x04, 0x17
        /*001e*/ 	.short	(.L_12 - .L_11)
.L_11:
        /*0020*/ 	.word	0x00000000
        /*0024*/ 	.short	0x0019
        /*0026*/ 	.short	0x0080
        /*0028*/ 	.byte	0x00, 0xf4, 0x21, 0x00


	//----- nvinfo : EIATTR_KPARAM_INFO
	.align		4
.L_12:
        /*002c*/ 	.byte	0x04, 0x17
        /*002e*/ 	.short	(.L_14 - .L_13)
.L_13:
        /*0030*/ 	.word	0x00000000
        /*0034*/ 	.short	0x0018
        /*0036*/ 	.short	0x0078
        /*0038*/ 	.byte	0x00, 0xf4, 0x21, 0x00


	//----- nvinfo : EIATTR_KPARAM_INFO
	.align		4
.L_14:
        /*003c*/ 	.byte	0x04, 0x17
        /*003e*/ 	.short	(.L_16 - .L_15)
.L_15:
        /*0040*/ 	.word	0x00000000
        /*0044*/ 	.short	0x0017
        /*0046*/ 	.short	0x0070
        /*0048*/ 	.byte	0x00, 0xf0, 0x11, 0x00


	//----- nvinfo : EIATTR_KPARAM_INFO
	.align		4
.L_16:
        /*004c*/ 	.byte	0x04, 0x17
        /*004e*/ 	.short	(.L_18 - .L_17)
.L_17:
        /*0050*/ 	.word	0x00000000
        /*0054*/ 	.short	0x0016
        /*0056*/ 	.short	0x006c
        /*0058*/ 	.byte	0x00, 0xf0, 0x11, 0x00


	//----- nvinfo : EIATTR_KPARAM_INFO
	.align		4
.L_18:
        /*005c*/ 	.byte	0x04, 0x17
        /*005e*/ 	.short	(.L_20 - .L_19)
.L_19:
        /*0060*/ 	.word	0x00000000
        /*0064*/ 	.short	0x0015
        /*0066*/ 	.short	0x0068
        /*0068*/ 	.byte	0x00, 0xf0, 0x11, 0x00


	//----- nvinfo : EIATTR_KPARAM_INFO
	.align		4
.L_20:
        /*006c*/ 	.byte	0x04, 0x17
        /*006e*/ 	.short	(.L_22 - .L_21)
.L_21:
        /*0070*/ 	.word	0x00000000
        /*0074*/ 	.short	0x0014
        /*0076*/ 	.short	0x0064
        /*0078*/ 	.byte	0x00, 0xf0, 0x11, 0x00


	//----- nvinfo : EIATTR_KPARAM_INFO
	.align		4
.L_22:
        /*007c*/ 	.byte	0x04, 0x17
        /*007e*/ 	.short	(.L_24 - .L_23)
.L_23:
        /*0080*/ 	.word	0x00000000
        /*0084*/ 	.short	0x0013
        /*0086*/ 	.short	0x0060
        /*0088*/ 	.byte	0x00, 0xf0, 0x11, 0x00


	//----- nvinfo : EIATTR_KPARAM_INFO
	.align		4
.L_24:
        /*008c*/ 	.byte	0x04, 0x17
        /*008e*/ 	.short	(.L_26 - .L_25)
.L_25:
        /*0090*/ 	.word	0x00000000
        /*0094*/ 	.short	0x0012
        /*0096*/ 	.short	0x005c
        /*0098*/ 	.byte	0x00, 0xf0, 0x11, 0x00


	//----- nvinfo : EIATTR_KPARAM_INFO
	.align		4
.L_26:
        /*009c*/ 	.byte	0x04, 0x17
        /*009e*/ 	.short	(.L_28 - .L_27)
.L_27:
        /*00a0*/ 	.word	0x00000000
        /*00a4*/ 	.short	0x0011
        /*00a6*/ 	.short	0x0058
        /*00a8*/ 	.byte	0x00, 0xf0, 0x11, 0x00


	//----- nvinfo : EIATTR_KPARAM_INFO
	.align		4
.L_28:
        /*00ac*/ 	.byte	0x04, 0x17
        /*00ae*/ 	.short	(.L_30 - .L_29)
.L_29:
        /*00b0*/ 	.word	0x00000000
        /*00b4*/ 	.short	0x0010
        /*00b6*/ 	.short	0x0054
        /*00b8*/ 	.byte	0x00, 0xf0, 0x11, 0x00


	//----- nvinfo : EIATTR_KPARAM_INFO
	.align		4
.L_30:
        /*00bc*/ 	.byte	0x04, 0x17
        /*00be*/ 	.short	(.L_32 - .L_31)
.L_31:
        /*00c0*/ 	.word	0x00000000
        /*00c4*/ 	.short	0x000f
        /*00c6*/ 	.short	0x0050
        /*00c8*/ 	.byte	0x00, 0xf0, 0x11, 0x00


	//----- nvinfo : EIATTR_KPARAM_INFO
	.align		4
.L_32:
        /*00cc*/ 	.byte	0x04, 0x17
        /*00ce*/ 	.short	(.L_34 - .L_33)
.L_33:
        /*00d0*/ 	.word	0x00000000
        /*00d4*/ 	.short	0x000e
        /*00d6*/ 	.short	0x004c
        /*00d8*/ 	.byte	0x00, 0xf0, 0x11, 0x00


	//----- nvinfo : EIATTR_KPARAM_INFO
	.align		4
.L_34:
        /*00dc*/ 	.byte	0x04, 0x17
        /*00de*/ 	.short	(.L_36 - .L_35)
.L_35:
        /*00e0*/ 	.word	0x00000000
        /*00e4*/ 	.short	0x000d
        /*00e6*/ 	.short	0x0048
        /*00e8*/ 	.byte	0x00, 0xf0, 0x11, 0x00


	//----- nvinfo : EIATTR_KPARAM_INFO
	.align		4
.L_36:
        /*00ec*/ 	.byte	0x04, 0x17
        /*00ee*/ 	.short	(.L_38 - .L_37)
.L_37:
        /*00f0*/ 	.word	0x00000000
        /*00f4*/ 	.short	0x000c
        /*00f6*/ 	.short	0x0044
        /*00f8*/ 	.byte	0x00, 0xf0, 0x11, 0x00


	//----- nvinfo : EIATTR_KPARAM_INFO
	.align		4
.L_38:
        /*00fc*/ 	.byte	0x04, 0x17
        /*00fe*/ 	.short	(.L_40 - .L_39)
.L_39:
        /*0100*/ 	.word	0x00000000
        /*0104*/ 	.short	0x000b
        /*0106*/ 	.short	0x0040
        /*0108*/ 	.byte	0x00, 0xf0, 0x11, 0x00


	//----- nvinfo : EIATTR_KPARAM_INFO
	.align		4
.L_40:
        /*010c*/ 	.byte	0x04, 0x17
        /*010e*/ 	.short	(.L_42 - .L_41)
.L_41:
        /*0110*/ 	.word	0x00000000
        /*0114*/ 	.short	0x000a
        /*0116*/ 	.short	0x003c
        /*0118*/ 	.byte	0x00, 0xf0, 0x11, 0x00


	//----- nvinfo : EIATTR_KPARAM_INFO
	.align		4
.L_42:
        /*011c*/ 	.byte	0x04, 0x17
        /*011e*/ 	.short	(.L_44 - .L_43)
.L_43:
        /*0120*/ 	.word	0x00000000
        /*0124*/ 	.short	0x0009
        /*0126*/ 	.short	0x0038
        /*0128*/ 	.byte	0x00, 0xf0, 0x11, 0x00


	//----- nvinfo : EIATTR_KPARAM_INFO
	.align		4
.L_44:
        /*012c*/ 	.byte	0x04, 0x17
        /*012e*/ 	.short	(.L_46 - .L_45)
.L_45:
        /*0130*/ 	.word	0x00000000
        /*0134*/ 	.short	0x0008
        /*0136*/ 	.short	0x0034
        /*0138*/ 	.byte	0x00, 0xf0, 0x11, 0x00


	//----- nvinfo : EIATTR_KPARAM_INFO
	.align		4
.L_46:
        /*013c*/ 	.byte	0x04, 0x17
        /*013e*/ 	.short	(.L_48 - .L_47)
.L_47:
        /*0140*/ 	.word	0x00000000
        /*0144*/ 	.short	0x0007
        /*0146*/ 	.short	0x0030
        /*0148*/ 	.byte	0x00, 0xf0, 0x11, 0x00


	//----- nvinfo : EIATTR_KPARAM_INFO
	.align		4
.L_48:
        /*014c*/ 	.byte	0x04, 0x17
        /*014e*/ 	.short	(.L_50 - .L_49)
.L_49:
        /*0150*/ 	.word	0x00000000
        /*0154*/ 	.short	0x0006
        /*0156*/ 	.short	0x002c
        /*0158*/ 	.byte	0x00, 0xf0, 0x11, 0x00


	//----- nvinfo : EIATTR_KPARAM_INFO
	.align		4
.L_50:
        /*015c*/ 	.byte	0x04, 0x17
        /*015e*/ 	.short	(.L_52 - .L_51)
.L_51:
        /*0160*/ 	.word	0x00000000
        /*0164*/ 	.short	0x0005
        /*0166*/ 	.short	0x0028
        /*0168*/ 	.byte	0x00, 0xf0, 0x11, 0x00


	//----- nvinfo : EIATTR_KPARAM_INFO
	.align		4
.L_52:
        /*016c*/ 	.byte	0x04, 0x17
        /*016e*/ 	.short	(.L_54 - .L_53)
.L_53:
        /*0170*/ 	.word	0x00000000
        /*0174*/ 	.short	0x0004
        /*0176*/ 	.short	0x0020
        /*0178*/ 	.byte	0x00, 0xf4, 0x21, 0x00


	//----- nvinfo : EIATTR_KPARAM_INFO
	.align		4
.L_54:
        /*017c*/ 	.byte	0x04, 0x17
        /*017e*/ 	.short	(.L_56 - .L_55)
.L_55:
        /*0180*/ 	.word	0x00000000
        /*0184*/ 	.short	0x0003
        /*0186*/ 	.short	0x0018
        /*0188*/ 	.byte	0x00, 0xf4, 0x21, 0x00


	//----- nvinfo : EIATTR_KPARAM_INFO
	.align		4
.L_56:
        /*018c*/ 	.byte	0x04, 0x17
        /*018e*/ 	.short	(.L_58 - .L_57)
.L_57:
        /*0190*/ 	.word	0x00000000
        /*0194*/ 	.short	0x0002
        /*0196*/ 	.short	0x0010
        /*0198*/ 	.byte	0x00, 0xf4, 0x21, 0x00


	//----- nvinfo : EIATTR_KPARAM_INFO
	.align		4
.L_58:
        /*019c*/ 	.byte	0x04, 0x17
        /*019e*/ 	.short	(.L_60 - .L_59)
.L_59:
        /*01a0*/ 	.word	0x00000000
        /*01a4*/ 	.short	0x0001
        /*01a6*/ 	.short	0x0008
        /*01a8*/ 	.byte	0x00, 0xf4, 0x21, 0x00


	//----- nvinfo : EIATTR_KPARAM_INFO
	.align		4
.L_60:
        /*01ac*/ 	.byte	0x04, 0x17
        /*01ae*/ 	.short	(.L_62 - .L_61)
.L_61:
        /*01b0*/ 	.word	0x00000000
        /*01b4*/ 	.short	0x0000
        /*01b6*/ 	.short	0x0000
        /*01b8*/ 	.byte	0x00, 0xf4, 0x21, 0x00


	//----- nvinfo : EIATTR_MAXREG_COUNT
	.align		4
.L_62:
        /*01bc*/ 	.byte	0x03, 0x1b
        /*01be*/ 	.short	0x00ff


	//----- nvinfo : EIATTR_NUM_BARRIERS
	.align		4
        /*01c0*/ 	.byte	0x02, 0x4c
        /*01c2*/ 	.byte	0x01
	.zero		1


	//----- nvinfo : EIATTR_MERCURY_ISA_VERSION
	.align		4
        /*01c4*/ 	.byte	0x03, 0x5f
        /*01c6*/ 	.short	0x0000


	//----- nvinfo : EIATTR_COOP_GROUP_MASK_REGIDS
	.align		4
        /*01c8*/ 	.byte	0x04, 0x29
        /*01ca*/ 	.short	(.L_64 - .L_63)


	//   ....[0]....
.L_63:
        /*01cc*/ 	.word	0xffffffff


	//   ....[1]....
        /*01d0*/ 	.word	0xffffffff


	//   ....[2]....
        /*01d4*/ 	.word	0xffffffff


	//   ....[3]....
        /*01d8*/ 	.word	0xffffffff


	//   ....[4]....
        /*01dc*/ 	.word	0xffffffff


	//   ....[5]....
        /*01e0*/ 	.word	0xffffffff


	//   ....[6]....
        /*01e4*/ 	.word	0xffffffff


	//   ....[7]....
        /*01e8*/ 	.word	0xffffffff


	//   ....[8]....
        /*01ec*/ 	.word	0xffffffff


	//   ....[9]....
        /*01f0*/ 	.word	0xffffffff


	//   ....[10]....
        /*01f4*/ 	.word	0xffffffff


	//   ....[11]....
        /*01f8*/ 	.word	0xffffffff


	//   ....[12]....
        /*01fc*/ 	.word	0xffffffff


	//   ....[13]....
        /*0200*/ 	.word	0xffffffff


	//   ....[14]....
        /*0204*/ 	.word	0xffffffff


	//   ....[15]....
        /*0208*/ 	.word	0xffffffff


	//----- nvinfo : EIATTR_COOP_GROUP_INSTR_OFFSETS
	.align		4
.L_64:
        /*020c*/ 	.byte	0x04, 0x28
        /*020e*/ 	.short	(.L_66 - .L_65)


	//   ....[0]....
.L_65:
        /*0210*/ 	.word	0x00002ee0


	//   ....[1]....
        /*0214*/ 	.word	0x000030a0


	//   ....[2]....
        /*0218*/ 	.word	0x00003130


	//   ....[3]....
        /*021c*/ 	.word	0x000031e0


	//   ....[4]....
        /*0220*/ 	.word	0x00003210


	//   ....[5]....
        /*0224*/ 	.word	0x00003230


	//   ....[6]....
        /*0228*/ 	.word	0x00003290


	//   ....[7]....
        /*022c*/ 	.word	0x000032e0


	//   ....[8]....
        /*0230*/ 	.word	0x00004250


	//   ....[9]....
        /*0234*/ 	.word	0x00004260


	//   ....[10]....
        /*0238*/ 	.word	0x00004280


	//   ....[11]....
        /*023c*/ 	.word	0x00004290


	//   ....[12]....
        /*0240*/ 	.word	0x00004330


	//   ....[13]....
        /*0244*/ 	.word	0x00004350


	//   ....[14]....
        /*0248*/ 	.word	0x000043c0


	//   ....[15]....
        /*024c*/ 	.word	0x000043d0


	//----- nvinfo : EIATTR_EXIT_INSTR_OFFSETS
	.align		4
.L_66:
        /*0250*/ 	.byte	0x04, 0x1c
        /*0252*/ 	.short	(.L_68 - .L_67)


	//   ....[0]....
.L_67:
        /*0254*/ 	.word	0x00007560


	//----- nvinfo : EIATTR_REQNTID
	.align		4
.L_68:
        /*0258*/ 	.byte	0x04, 0x10
        /*025a*/ 	.short	(.L_70 - .L_69)
.L_69:
        /*025c*/ 	.word	0x00000080
        /*0260*/ 	.word	0x00000001
        /*0264*/ 	.word	0x00000001
.L_70:


//--------------------- .nv.callgraph             --------------------------
	.section	.nv.callgraph,"",@"SHT_CUDA_CALLGRAPH"
	.align	4
	.sectionentsize	8
	.align		4
        /*0000*/ 	.word	0x00000000
	.align		4
        /*0004*/ 	.word	0xffffffff
	.align		4
        /*0008*/ 	.word	0x00000000
	.align		4
        /*000c*/ 	.word	0xfffffffe
	.align		4
        /*0010*/ 	.word	0x00000000
	.align		4
        /*0014*/ 	.word	0xfffffffd
	.align		4
        /*0018*/ 	.word	0x00000000
	.align		4
        /*001c*/ 	.word	0xfffffffc


//--------------------- .nv.rel.action            --------------------------
	.section	.nv.rel.action,"",@"SHT_CUDA_RELOCINFO"
	.align	8
	.sectionentsize	8
        /*0000*/ 	.byte	0x73, 0x00, 0x00, 0x00, 0x00, 0x00, 0x00, 0x00, 0x00, 0x00, 0x00, 0x11, 0x25, 0x00, 0x05, 0x36


//--------------------- .nv.constant4             --------------------------
	.section	.nv.constant4,"a",@progbits
	.align	8
	.align		8
.nv.constant4:
        /*0000*/ 	.dword	_$_str


//--------------------- .nv.constant0.attn_fwd    --------------------------
	.section	.nv.constant0.attn_fwd,"a",@progbits
	.sectionflags	@""
	.align	4
.nv.constant0.attn_fwd:
	.zero		488


//--------------------- .text.attn_fwd            --------------------------
	.section	.text.attn_fwd,"ax",@progbits
	.sectioninfo	@"SHI_REGISTERS=242"
	.align	128
        .global         attn_fwd
        .type           attn_fwd,@function
        .size           attn_fwd,(.L_x_4 - attn_fwd)
        .other          attn_fwd,@"STO_CUDA_ENTRY STV_DEFAULT"
attn_fwd:
.text.attn_fwd:
[----:B------:R-:W-:Y:S02]  /*0000*/  MOV R1, c[0x0][0x28] ;  /* 0x00000a0000017a02 */ /* 0x000fe40000000f00 */
[----:B------:R-:W0:Y:S01]  /*0010*/  S2R R0, SR_TID.X ;  /* 0x0000000000007919 */ /* 0x000e220000002100 */
[----:B------:R-:W-:Y:S01]  /*0020*/  MOV R55, c[0x0][0x198] ;  /* 0x0000660000377a02 */ /* 0x000fe20000000f00 */
[----:B------:R-:W-:Y:S02]  /*0030*/  ULDC.64 UR4, c[0x0][0x118] ;  /* 0x0000460000047ab9 */ /* 0x000fe40000000a00 */
[----:B------:R-:W1:Y:S01]  /*0040*/  S2R R173, SR_CTAID.X ;  /* 0x0000000000ad7919 */ /* 0x000e620000002500 */
[C---:B------:R-:W-:Y:S01]  /*0050*/  SHF.L.U32 R17, R55.reuse, 0x4, RZ ;  /* 0x0000000437117819 */ /* 0x040fe200000006ff */
[C---:B------:R-:W-:Y:S01]  /*0060*/  IMAD R25, R55.reuse, 0x14, RZ ;  /* 0x0000001437197824 */ /* 0x040fe200078e02ff */
[C---:B------:R-:W-:Y:S01]  /*0070*/  SHF.L.U32 R13, R55.reuse, 0x3, RZ ;  /* 0x00000003370d7819 */ /* 0x040fe200000006ff */
[----:B------:R-:W2:Y:S01]  /*0080*/  S2R R2, SR_CTAID.Y ;  /* 0x0000000000027919 */ /* 0x000ea20000002600 */
[C---:B------:R-:W-:Y:S01]  /*0090*/  IMAD R23, R55.reuse, 0xa, RZ ;  /* 0x0000000a37177824 */ /* 0x040fe200078e02ff */
[C---:B------:R-:W-:Y:S01]  /*00a0*/  SHF.L.U32 R19, R55.reuse, 0x5, RZ ;  /* 0x0000000537137819 */ /* 0x040fe200000006ff */
[C---:B------:R-:W-:Y:S01]  /*00b0*/  IMAD R21, R55.reuse, 0x50, RZ ;  /* 0x0000005037157824 */ /* 0x040fe200078e02ff */
[CC--:B------:R-:W-:Y:S01]  /*00c0*/  LEA R9, R55.reuse, R55.reuse, 0x1 ;  /* 0x0000003737097211 */ /* 0x0c0fe200078e08ff */
[C---:B------:R-:W-:Y:S01]  /*00d0*/  IMAD R11, R55.reuse, 0x6, RZ ;  /* 0x00000006370b7824 */ /* 0x040fe200078e02ff */
[CC--:B------:R-:W-:Y:S01]  /*00e0*/  LEA R15, R55.reuse, -R55.reuse, 0x3 ;  /* 0x80000037370f7211 */ /* 0x0c0fe200078e18ff */
[C---:B------:R-:W-:Y:S01]  /*00f0*/  IMAD R29, R55.reuse, 0x28, RZ ;  /* 0x00000028371d7824 */ /* 0x040fe200078e02ff */
[CC--:B------:R-:W-:Y:S01]  /*0100*/  LEA R53, R55.reuse, -R55.reuse, 0x6 ;  /* 0x8000003737357211 */ /* 0x0c0fe200078e30ff */
[C---:B------:R-:W-:Y:S01]  /*0110*/  IMAD R71, R55.reuse, 0x60, RZ ;  /* 0x0000006037477824 */ /* 0x040fe200078e02ff */
[C---:B------:R-:W-:Y:S01]  /*0120*/  SHF.L.U32 R27, R55.reuse, 0x2, RZ ;  /* 0x00000002371b7819 */ /* 0x040fe200000006ff */
[C---:B------:R-:W-:Y:S01]  /*0130*/  IMAD R37, R55.reuse, 0x18, RZ ;  /* 0x0000001837257824 */ /* 0x040fe200078e02ff */
[CC--:B------:R-:W-:Y:S01]  /*0140*/  LEA R33, R55.reuse, R55.reuse, 0x3 ;  /* 0x0000003737217211 */ /* 0x0c0fe200078e18ff */
[C---:B------:R-:W-:Y:S01]  /*0150*/  IMAD R45, R55.reuse, 0x30, RZ ;  /* 0x00000030372d7824 */ /* 0x040fe200078e02ff */
[CC--:B------:R-:W-:Y:S01]  /*0160*/  LEA R49, R55.reuse, -R55.reuse, 0x4 ;  /* 0x8000003737317211 */ /* 0x0c0fe200078e20ff */
[C---:B------:R-:W-:Y:S01]  /*0170*/  IMAD R35, R55.reuse, 0xc, RZ ;  /* 0x0000000c37237824 */ /* 0x040fe200078e02ff */
[----:B0-----:R-:W-:Y:S01]  /*0180*/  LOP3.LUT R174, R0, 0x7f, RZ, 0xc0, !PT ;  /* 0x0000007f00ae7812 */ /* 0x001fe200078ec0ff */
[C---:B------:R-:W-:Y:S01]  /*0190*/  IMAD R51, R55.reuse, 0x38, RZ ;  /* 0x0000003837337824 */ /* 0x040fe200078e02ff */
[CC--:B------:R-:W-:Y:S01]  /*01a0*/  LEA R59, R55.reuse, R55.reuse, 0x4 ;  /* 0x00000037373b7211 */ /* 0x0c0fe200078e20ff */
[----:B------:R-:W-:Y:S01]  /*01b0*/  IMAD R179, R55, 0x70, RZ ;  /* 0x0000007037b37824 */ /* 0x000fe200078e02ff */
[----:B-1----:R-:W-:Y:S01]  /*01c0*/  LEA R173, R173, R174, 0x7 ;  /* 0x000000aeadad7211 */ /* 0x002fe200078e38ff */
[C---:B------:R-:W-:Y:S01]  /*01d0*/  IMAD R43, R55.reuse, 0xe, RZ ;  /* 0x0000000e372b7824 */ /* 0x040fe200078e02ff */
[CC--:B------:R-:W-:Y:S01]  /*01e0*/  LEA R87, R55.reuse, -R55.reuse, 0x5 ;  /* 0x8000003737577211 */ /* 0x0c0fe200078e28ff */
[C---:B------:R-:W-:Y:S01]  /*01f0*/  IMAD R47, R55.reuse, 0x1c, RZ ;  /* 0x0000001c372f7824 */ /* 0x040fe200078e02ff */
[----:B------:R-:W-:Y:S01]  /*0200*/  LEA R89, R55, R55, 0x5 ;  /* 0x0000003737597211 */ /* 0x000fe200078e28ff */
[----:B--2---:R-:W-:-:S02]  /*0210*/  IMAD R3, R2, c[0x0][0x190], RZ ;  /* 0x0000640002037a24 */ /* 0x004fc400078e02ff */
[----:B------:R-:W-:Y:S02]  /*0220*/  IMAD R5, R173, c[0x0][0x194], RZ ;  /* 0x00006500ad057a24 */ /* 0x000fe400078e02ff */
[----:B------:R-:W-:Y:S01]  /*0230*/  IMAD R31, R55, 0x42, RZ ;  /* 0x00000042371f7824 */ /* 0x000fe200078e02ff */
[C---:B------:R-:W-:Y:S01]  /*0240*/  SHF.L.U32 R4, R3.reuse, 0x1, RZ ;  /* 0x0000000103047819 */ /* 0x040fe200000006ff */
[----:B------:R-:W-:Y:S01]  /*0250*/  IMAD.HI R3, R3, 0x2, RZ ;  /* 0x0000000203037827 */ /* 0x000fe200078e02ff */
[----:B------:R-:W-:-:S03]  /*0260*/  SHF.L.U32 R7, R5, 0x1, RZ ;  /* 0x0000000105077819 */ /* 0x000fc600000006ff */
[----:B------:R-:W-:Y:S01]  /*0270*/  IMAD.HI R6, R5, 0x2, RZ ;  /* 0x0000000205067827 */ /* 0x000fe200078e02ff */
[----:B------:R-:W-:Y:S02]  /*0280*/  IADD3 R4, P0, P1, R7, c[0x0][0x160], R4 ;  /* 0x0000580007047a10 */ /* 0x000fe4000791e004 */
[C---:B------:R-:W-:Y:S01]  /*0290*/  LEA R7, R55.reuse, R55, 0x2 ;  /* 0x0000003737077211 */ /* 0x040fe200078e10ff */
[C---:B------:R-:W-:Y:S01]  /*02a0*/  IMAD R193, R55.reuse, 0x7e, RZ ;  /* 0x0000007e37c17824 */ /* 0x040fe200078e02ff */
[----:B------:R-:W-:Y:S01]  /*02b0*/  IADD3.X R5, R6, c[0x0][0x164], R3, P0, P1 ;  /* 0x0000590006057a10 */ /* 0x000fe200007e2403 */
[C---:B------:R-:W-:Y:S01]  /*02c0*/  IMAD R69, R55.reuse, 0x48, RZ ;  /* 0x0000004837457824 */ /* 0x040fe200078e02ff */
[CC--:B------:R-:W-:Y:S01]  /*02d0*/  LEA R16, P3, R55.reuse, R4.reuse, 0x5 ;  /* 0x0000000437107211 */ /* 0x0c0fe200078628ff */
[C---:B------:R-:W-:Y:S01]  /*02e0*/  IMAD R61, R55.reuse, 0x12, RZ ;  /* 0x00000012373d7824 */ /* 0x040fe200078e02ff */
[CC--:B------:R-:W-:Y:S01]  /*02f0*/  LEA R12, P2, R55.reuse, R4.reuse, 0x4 ;  /* 0x00000004370c7211 */ /* 0x0c0fe200078420ff */
[----:B------:R-:W-:Y:S01]  /*0300*/  IMAD R73, R55, 0x16, RZ ;  /* 0x0000001637497824 */ /* 0x000fe200078e02ff */
[-C--:B------:R-:W-:Y:S01]  /*0310*/  LEA.HI.X.SX32 R17, R17, R5.reuse, 0x1, P3 ;  /* 0x0000000511117211 */ /* 0x080fe200018f0eff */
[----:B------:R-:W-:Y:S01]  /*0320*/  IMAD R67, R55, 0x46, RZ ;  /* 0x0000004637437824 */ /* 0x000fe200078e02ff */
[-C--:B------:R-:W-:Y:S01]  /*0330*/  IADD3 R22, P3, R25, R4.reuse, RZ ;  /* 0x0000000419167210 */ /* 0x080fe20007f7e0ff */
[C---:B------:R-:W-:Y:S01]  /*0340*/  IMAD R79, R55.reuse, 0x1a, RZ ;  /* 0x0000001a374f7824 */ /* 0x040fe200078e02ff */
[CC--:B------:R-:W-:Y:S01]  /*0350*/  LEA R18, P1, R55.reuse, R4.reuse, 0x6 ;  /* 0x0000000437127211 */ /* 0x0c0fe200078230ff */
[----:B------:R-:W-:Y:S01]  /*0360*/  IMAD R57, R55, 0x44, RZ ;  /* 0x0000004437397824 */ /* 0x000fe200078e02ff */
[-C--:B------:R-:W-:Y:S01]  /*0370*/  LEA.HI.X.SX32 R13, R13, R5.reuse, 0x1, P2 ;  /* 0x000000050d0d7211 */ /* 0x080fe200010f0eff */
[----:B------:R-:W-:Y:S01]  /*0380*/  IMAD R39, R55, 0xb, RZ ;  /* 0x0000000b37277824 */ /* 0x000fe200078e02ff */
[-C--:B------:R-:W-:Y:S01]  /*0390*/  IADD3 R20, P2, R23, R4.reuse, RZ ;  /* 0x0000000417147210 */ /* 0x080fe20007f5e0ff */
[----:B------:R-:W-:Y:S01]  /*03a0*/  IMAD R85, R55, 0x1e, RZ ;  /* 0x0000001e37557824 */ /* 0x000fe200078e02ff */
[-C--:B------:R-:W-:Y:S01]  /*03b0*/  IADD3 R6, P0, R21, R4.reuse, RZ ;  /* 0x0000000415067210 */ /* 0x080fe20007f1e0ff */
[----:B------:R-:W-:Y:S01]  /*03c0*/  IMAD R91, R55, 0x22, RZ ;  /* 0x00000022375b7824 */ /* 0x000fe200078e02ff */
[-C--:B------:R-:W-:Y:S01]  /*03d0*/  LEA.HI.X.SX32 R23, R23, R5.reuse, 0x1, P3 ;  /* 0x0000000517177211 */ /* 0x080fe200018f0eff */
[----:B------:R-:W-:Y:S01]  /*03e0*/  IMAD R41, R55, 0xd, RZ ;  /* 0x0000000d37297824 */ /* 0x000fe200078e02ff */
[-C--:B------:R-:W-:Y:S01]  /*03f0*/  IADD3 R28, P3, R11, R4.reuse, RZ ;  /* 0x000000040b1c7210 */ /* 0x080fe20007f7e0ff */
        /* <DEDUP_REMOVED lines=9> */
[-C--:B------:R-:W-:Y:S01]  /*0490*/  LEA.HI.X.SX32 R7, R29, R5.reuse, 0x1, P0 ;  /* 0x000000051d077211 */ /* 0x080fe200000f0eff */
        /* <DEDUP_REMOVED lines=14> */
[C---:B------:R-:W-:Y:S01]  /*0580*/  IMAD R131, R55.reuse, 0x36, RZ ;  /* 0x0000003637837824 */ /* 0x040fe200078e02ff */
[C---:B------:R-:W-:Y:S01]  /*0590*/  SHF.L.U32 R3, R55.reuse, 0x1, RZ ;  /* 0x0000000137037819 */ /* 0x040fe200000006ff */
        /* <DEDUP_REMOVED lines=21> */
[-C--:B------:R-:W-:Y:S01]  /*06f0*/  LEA.HI.X.SX32 R11, R51, R5.reuse, 0x1, P6 ;  /* 0x00000005330b7211 */ /* 0x080fe200030f0eff */
[C---:B------:R-:W-:Y:S01]  /*0700*/  IMAD R149, R55.reuse, 0x52, RZ ;  /* 0x0000005237957824 */ /* 0x040fe200078e02ff */
[CC--:B------:R-:W-:Y:S01]  /*0710*/  LEA R68, P6, R55.reuse, R4.reuse, 0x2 ;  /* 0x0000000437447211 */ /* 0x0c0fe200078c10ff */
        /* <DEDUP_REMOVED lines=8> */
[C---:B------:R-:W-:Y:S01]  /*07a0*/  IMAD R113, R55.reuse, 0x2d, RZ ;  /* 0x0000002d37717824 */ /* 0x040fe200078e02ff */
[CC--:B------:R-:W-:Y:S01]  /*07b0*/  LEA R66, P4, R55.reuse, R4.reuse, 0x3 ;  /* 0x0000000437427211 */ /* 0x0c0fe200078818ff */
[C---:B------:R-:W-:Y:S01]  /*07c0*/  IMAD R157, R55.reuse, 0x5a, RZ ;  /* 0x0000005a379d7824 */ /* 0x040fe200078e02ff */
[CC--:B------:R-:W-:Y:S01]  /*07d0*/  LEA.HI.X.SX32 R71, R55.reuse, R5.reuse, 0x1, P5 ;  /* 0x0000000537477211 */ /* 0x0c0fe200028f0eff */
        /* <DEDUP_REMOVED lines=45> */
[----:B------:R-:W-:Y:S01]  /*0ab0*/  LEA.HI.X.SX32 R55, R41, R5, 0x1, P4 ;  /* 0x0000000529377211 */ /* 0x000fe200020f0eff */
[----:B------:R-:W2:Y:S01]  /*0ac0*/  LDG.E.U16 R12, [R12.64] ;  /* 0x000000040c0c7981 */ /* 0x000ea2000c1e1500 */
[----:B------:R-:W-:-:S02]  /*0ad0*/  IADD3 R58, P4, R95, R4, RZ ;  /* 0x000000045f3a7210 */ /* 0x000fc40007f9e0ff */
[-C--:B------:R-:W-:Y:S01]  /*0ae0*/  LEA.HI.X.SX32 R41, R95, R5.reuse, 0x1, P3 ;  /* 0x000000055f297211 */ /* 0x080fe200018f0eff */
[----:B------:R-:W3:Y:S01]  /*0af0*/  LDG.E.U16 R16, [R16.64] ;  /* 0x0000000410107981 */ /* 0x000ee2000c1e1500 */
[-C--:B------:R-:W-:Y:S02]  /*0b00*/  LEA.HI.X.SX32 R59, R61, R5.reuse, 0x1, P4 ;  /* 0x000000053d3b7211 */ /* 0x080fe400020f0eff */
[-C--:B------:R-:W-:Y:S01]  /*0b10*/  IADD3 R64, P4, R111, R4.reuse, RZ ;  /* 0x000000046f407210 */ /* 0x080fe20007f9e0ff */
[----:B------:R-:W4:Y:S01]  /*0b20*/  LDG.E.U16 R18, [R18.64] ;  /* 0x0000000412127981 */ /* 0x000f22000c1e1500 */
[-C--:B------:R-:W-:Y:S02]  /*0b30*/  LEA.HI.X.SX32 R61, R63, R5.reuse, 0x1, P5 ;  /* 0x000000053f3d7211 */ /* 0x080fe400028f0eff */
[----:B------:R-:W-:Y:S01]  /*0b40*/  IADD3 R72, P5, R115, R4, RZ ;  /* 0x0000000473487210 */ /* 0x000fe20007fbe0ff */
[----:B------:R0:W5:Y:S01]  /*0b50*/  LDG.E.U16 R6, [R6.64] ;  /* 0x0000000406067981 */ /* 0x000162000c1e1500 */
[----:B------:R-:W-:-:S02]  /*0b60*/  LEA.HI.X.SX32 R63, R65, R5, 0x1, P6 ;  /* 0x00000005413f7211 */ /* 0x000fc400030f0eff */
[-C--:B------:R-:W-:Y:S01]  /*0b70*/  IADD3 R74, P6, R121, R4.reuse, RZ ;  /* 0x00000004794a7210 */ /* 0x080fe20007fde0ff */
[----:B------:R-:W5:Y:S01]  /*0b80*/  LDG.E.U16 R36, [R36.64] ;  /* 0x0000000424247981 */ /* 0x000f62000c1e1500 */
[-C--:B------:R-:W-:Y:S02]  /*0b90*/  LEA.HI.X.SX32 R65, R73, R5.reuse, 0x1, P4 ;  /* 0x0000000549417211 */ /* 0x080fe400020f0eff */
[-C--:B------:R-:W-:Y:S01]  /*0ba0*/  IADD3 R76, P4, R127, R4.reuse, RZ ;  /* 0x000000047f4c7210 */ /* 0x080fe20007f9e0ff */
[----:B------:R1:W5:Y:S01]  /*0bb0*/  LDG.E.U16 R8, [R8.64] ;  /* 0x0000000408087981 */ /* 0x000362000c1e1500 */
[-C--:B------:R-:W-:Y:S02]  /*0bc0*/  LEA.HI.X.SX32 R73, R75, R5.reuse, 0x1, P5 ;  /* 0x000000054b497211 */ /* 0x080fe400028f0eff */
[----:B------:R-:W-:Y:S01]  /*0bd0*/  IADD3 R78, P5, R131, R4, RZ ;  /* 0x00000004834e7210 */ /* 0x000fe20007fbe0ff */
[----:B------:R-:W5:Y:S01]  /*0be0*/  LDG.E.U16 R10, [R10.64] ;  /* 0x000000040a0a7981 */ /* 0x000f62000c1e1500 */
[----:B------:R-:W-:-:S02]  /*0bf0*/  LEA.HI.X.SX32 R75, R77, R5, 0x1, P6 ;  /* 0x000000054d4b7211 */ /* 0x000fc400030f0eff */
[-C--:B------:R-:W-:Y:S01]  /*0c00*/  IADD3 R80, P6, R137, R4.reuse, RZ ;  /* 0x0000000489507210 */ /* 0x080fe20007fde0ff */
[----:B------:R-:W5:Y:S01]  /*0c10*/  LDG.E.U16 R70, [R70.64] ;  /* 0x0000000446467981 */ /* 0x000f62000c1e1500 */
[-C--:B------:R-:W-:Y:S02]  /*0c20*/  LEA.HI.X.SX32 R77, R79, R5.reuse, 0x1, P4 ;  /* 0x000000054f4d7211 */ /* 0x080fe400020f0eff */
[-C--:B------:R-:W-:Y:S01]  /*0c30*/  IADD3 R82, P4, R141, R4.reuse, RZ ;  /* 0x000000048d527210 */ /* 0x080fe20007f9e0ff */
[----:B------:R-:W5:Y:S01]  /*0c40*/  LDG.E.U16 R52, [R52.64] ;  /* 0x0000000434347981 */ /* 0x000f62000c1e1500 */
        /* <DEDUP_REMOVED lines=18> */
[-C--:B------:R-:W-:Y:S02]  /*0d70*/  IADD3 R94, P3, R155, R4.reuse, RZ ;  /* 0x000000049b5e7210 */ /* 0x080fe40007f7e0ff */
[----:B------:R-:W-:Y:S01]  /*0d80*/  LEA.HI.X.SX32 R89, R99, R5, 0x1, P4 ;  /* 0x0000000563597211 */ /* 0x000fe200020f0eff */
[----:B------:R-:W5:Y:S01]  /*0d90*/  LDG.E.U16 R104, [R104.64] ;  /* 0x0000000468687981 */ /* 0x000f62000c1e1500 */
[----:B------:R-:W-:-:S02]  /*0da0*/  IADD3 R98, P4, R159, R4, RZ ;  /* 0x000000049f627210 */ /* 0x000fc40007f9e0ff */
[-C--:B------:R-:W-:Y:S01]  /*0db0*/  LEA.HI.X.SX32 R91, R101, R5.reuse, 0x1, P5 ;  /* 0x00000005655b7211 */ /* 0x080fe200028f0eff */
        /* <DEDUP_REMOVED lines=17> */
[-C--:B------:R-:W-:Y:S01]  /*0ed0*/  IADD3 R108, P4, R175, R4.reuse, RZ ;  /* 0x00000004af6c7210 */ /* 0x080fe20007f9e0ff */
[----:B------:R-:W5:Y:S01]  /*0ee0*/  LDG.E.U16 R60, [R60.64] ;  /* 0x000000043c3c7981 */ /* 0x000f62000c1e1500 */
[-C--:B------:R-:W-:Y:S02]  /*0ef0*/  LEA.HI.X.SX32 R121, R121, R5.reuse, 0x1, P1 ;  /* 0x0000000579797211 */ /* 0x080fe400008f0eff */
[-C--:B------:R-:W-:Y:S01]  /*0f00*/  LEA.HI.X.SX32 R111, R129, R5.reuse, 0x1, P6 ;  /* 0x00000005816f7211 */ /* 0x080fe200030f0eff */
[----:B------:R-:W5:Y:S01]  /*0f10*/  LDG.E.U16 R78, [R78.64] ;  /* 0x000000044e4e7981 */ /* 0x000f62000c1e1500 */
[----:B------:R-:W-:Y:S02]  /*0f20*/  IADD3 R130, P1, R183, R4, RZ ;  /* 0x00000004b7827210 */ /* 0x000fe40007f3e0ff */
[-C--:B------:R-:W-:Y:S01]  /*0f30*/  LEA.HI.X.SX32 R115, R123, R5.reuse, 0x1, P0 ;  /* 0x000000057b737211 */ /* 0x080fe200000f0eff */
[----:B------:R-:W5:Y:S01]  /*0f40*/  LDG.E.U16 R120, [R120.64] ;  /* 0x0000000478787981 */ /* 0x000f62000c1e1500 */
[----:B------:R-:W-:-:S02]  /*0f50*/  LEA.HI.X.SX32 R129, R135, R5, 0x1, P2 ;  /* 0x0000000587817211 */ /* 0x000fc400010f0eff */
[-C--:B------:R-:W-:Y:S01]  /*0f60*/  IADD3 R126, P0, R185, R4.reuse, RZ ;  /* 0x00000004b97e7210 */ /* 0x080fe20007f1e0ff */
[----:B------:R-:W5:Y:S01]  /*0f70*/  LDG.E.U16 R38, [R38.64] ;  /* 0x0000000426267981 */ /* 0x000f62000c1e1500 */
[-C--:B------:R-:W-:Y:S02]  /*0f80*/  LEA.HI.X.SX32 R113, R127, R5.reuse, 0x1, P3 ;  /* 0x000000057f717211 */ /* 0x080fe400018f0eff */
[-C--:B------:R-:W-:Y:S01]  /*0f90*/  LEA.HI.X.SX32 R103, R117, R5.reuse, 0x1, P5 ;  /* 0x0000000575677211 */ /* 0x080fe200028f0eff */
[----:B------:R-:W5:Y:S01]  /*0fa0*/  LDG.E.U16 R128, [R128.64] ;  /* 0x0000000480807981 */ /* 0x000f62000c1e1500 */
[-C--:B------:R-:W-:Y:S02]  /*0fb0*/  IADD3 R122, P3, R187, R4.reuse, RZ ;  /* 0x00000004bb7a7210 */ /* 0x080fe40007f7e0ff */
[----:B------:R-:W-:Y:S01]  /*0fc0*/  LEA.HI.X.SX32 R109, R131, R5, 0x1, P4 ;  /* 0x00000005836d7211 */ /* 0x000fe200020f0eff */
[----:B------:R-:W5:Y:S01]  /*0fd0*/  LDG.E.U16 R96, [R96.64] ;  /* 0x0000000460607981 */ /* 0x000f62000c1e1500 */
[----:B------:R-:W-:-:S02]  /*0fe0*/  IADD3 R106, P5, R177, R4, RZ ;  /* 0x00000004b16a7210 */ /* 0x000fc40007fbe0ff */
[-C--:B------:R-:W-:Y:S01]  /*0ff0*/  IADD3 R118, P6, R189, R4.reuse, RZ ;  /* 0x00000004bd767210 */ /* 0x080fe20007fde0ff */
[----:B------:R-:W5:Y:S01]  /*1000*/  LDG.E.U16 R114, [R114.64] ;  /* 0x0000000472727981 */ /* 0x000f62000c1e1500 */
[----:B------:R-:W-:Y:S02]  /*1010*/  IADD3 R116, P4, R191, R4, RZ ;  /* 0x00000004bf747210 */ /* 0x000fe40007f9e0ff */
[-C--:B------:R-:W-:Y:S01]  /*1020*/  LEA.HI.X.SX32 R131, R137, R5.reuse, 0x1, P1 ;  /* 0x0000000589837211 */ /* 0x080fe200008f0eff */
[----:B------:R0:W5:Y:S01]  /*1030*/  LDG.E.U16 R4, [R4.64] ;  /* 0x0000000404047981 */ /* 0x000162000c1e1500 */
[-C--:B------:R-:W-:Y:S02]  /*1040*/  LEA.HI.X.SX32 R127, R139, R5.reuse, 0x1, P0 ;  /* 0x000000058b7f7211 */ /* 0x080fe400000f0eff */
[-C--:B------:R-:W-:Y:S01]  /*1050*/  LEA.HI.X.SX32 R123, R141, R5.reuse, 0x1, P3 ;  /* 0x000000058d7b7211 */ /* 0x080fe200018f0eff */
[----:B------:R-:W5:Y:S01]  /*1060*/  LDG.E.U16 R130, [R130.64] ;  /* 0x0000000482827981 */ /* 0x000f62000c1e1500 */
[----:B------:R-:W-:-:S02]  /*1070*/  LEA.HI.X.SX32 R119, R143, R5, 0x1, P6 ;  /* 0x000000058f777211 */ /* 0x000fc400030f0eff */
[-C--:B------:R-:W-:Y:S01]  /*1080*/  LEA.HI.X.SX32 R117, R145, R5.reuse, 0x1, P4 ;  /* 0x0000000591757211 */ /* 0x080fe200020f0eff */
[----:B------:R-:W5:Y:S01]  /*1090*/  LDG.E.U16 R126, [R126.64] ;  /* 0x000000047e7e7981 */ /* 0x000f62000c1e1500 */
[----:B------:R-:W-:-:S03]  /*10a0*/  LEA.HI.X.SX32 R107, R133, R5, 0x1, P5 ;  /* 0x00000005856b7211 */ /* 0x000fc600028f0eff */
[----:B------:R-:W5:Y:S04]  /*10b0*/  LDG.E.U16 R24, [R24.64] ;  /* 0x0000000418187981 */ /* 0x000f68000c1e1500 */
        /* <DEDUP_REMOVED lines=30> */
[----:B------:R-:W5:Y:S01]  /*12a0*/  LDG.E.U16 R106, [R106.64] ;  /* 0x000000046a6a7981 */ /* 0x000f62000c1e1500 */
[----:B0-----:R-:W-:-:S02]  /*12b0*/  MOV R5, 0x1 ;  /* 0x0000000100057802 */ /* 0x001fc40000000f00 */
[----:B------:R-:W-:Y:S02]  /*12c0*/  SHF.L.U32 R3, R174, 0x1, RZ ;  /* 0x00000001ae037819 */ /* 0x000fe400000006ff */
[----:B------:R-:W-:Y:S02]  /*12d0*/  ISETP.LE.AND P0, PT, R5, c[0x0][0x1d0], PT ;  /* 0x0000740005007a0c */ /* 0x000fe40003f03270 */
[C---:B------:R-:W-:Y:S02]  /*12e0*/  LOP3.LUT R5, R3.reuse, 0x10, RZ, 0x3c, !PT ;  /* 0x0000001003057812 */ /* 0x040fe400078e3cff */
[C---:B------:R-:W-:Y:S02]  /*12f0*/  LOP3.LUT R7, R3.reuse, 0x20, RZ, 0x3c, !PT ;  /* 0x0000002003077812 */ /* 0x040fe400078e3cff */
[----:B-1----:R-:W-:Y:S02]  /*1300*/  LOP3.LUT R9, R3, 0x30, RZ, 0x3c, !PT ;  /* 0x0000003003097812 */ /* 0x002fe400078e3cff */
[----:B------:R-:W-:-:S02]  /*1310*/  MOV R168, 0x3f800000 ;  /* 0x3f80000000a87802 */ /* 0x000fc40000000f00 */
[----:B------:R-:W-:Y:S01]  /*1320*/  MOV R144, 0xff800000 ;  /* 0xff80000000907802 */ /* 0x000fe20000000f00 */
[----:B--2---:R-:W-:Y:S04]  /*1330*/  STS.U16 [R3+0x800], R12 ;  /* 0x0008000c03007388 */ /* 0x004fe80000000400 */
[----:B---3--:R-:W-:Y:S04]  /*1340*/  STS.U16 [R3+0x1000], R16 ;  /* 0x0010001003007388 */ /* 0x008fe80000000400 */
[----:B----4-:R-:W-:Y:S04]  /*1350*/  STS.U16 [R3+0x2000], R18 ;  /* 0x0020001203007388 */ /* 0x010fe80000000400 */
[----:B-----5:R-:W-:Y:S04]  /*1360*/  STS.U16 [R3+0x2800], R6 ;  /* 0x0028000603007388 */ /* 0x020fe80000000400 */
[----:B------:R-:W-:Y:S04]  /*1370*/  STS.U16 [R3+0x1800], R36 ;  /* 0x0018002403007388 */ /* 0x000fe80000000400 */
[----:B------:R-:W-:Y:S04]  /*1380*/  STS.U16 [R3+0x3000], R8 ;  /* 0x0030000803007388 */ /* 0x000fe80000000400 */
[----:B------:R-:W-:Y:S01]  /*1390*/  STS.U16 [R3+0x3800], R10 ;  /* 0x0038000a03007388 */ /* 0x000fe20000000400 */
[----:B------:R-:W-:-:S02]  /*13a0*/  MOV R152, 0xff800000 ;  /* 0xff80000000987802 */ /* 0x000fc40000000f00 */
[C---:B------:R-:W-:Y:S02]  /*13b0*/  LOP3.LUT R172, R0.reuse, 0x60, RZ, 0xc0, !PT ;  /* 0x0000006000ac7812 */ /* 0x040fe400078ec0ff */
[C---:B------:R-:W-:Y:S02]  /*13c0*/  SHF.L.U32 R171, R0.reuse, 0x1, RZ ;  /* 0x0000000100ab7819 */ /* 0x040fe400000006ff */
[----:B------:R-:W-:Y:S01]  /*13d0*/  SHF.L.U32 R170, R0, 0x3, RZ ;  /* 0x0000000300aa7819 */ /* 0x000fe200000006ff */
[----:B------:R-:W-:Y:S04]  /*13e0*/  STS.U16 [R3], R4 ;  /* 0x0000000403007388 */ /* 0x000fe80000000400 */
[----:B------:R-:W-:Y:S04]  /*13f0*/  STS.U16 [R5+0x100], R70 ;  /* 0x0001004605007388 */ /* 0x000fe80000000400 */
[----:B------:R-:W-:Y:S04]  /*1400*/  STS.U16 [R5+0x900], R52 ;  /* 0x0009003405007388 */ /* 0x000fe80000000400 */
[----:B------:R-:W-:Y:S04]  /*1410*/  STS.U16 [R5+0x1100], R48 ;  /* 0x0011003005007388 */ /* 0x000fe80000000400 */
[----:B------:R-:W-:Y:S04]  /*1420*/  STS.U16 [R5+0x1900], R74 ;  /* 0x0019004a05007388 */ /* 0x000fe80000000400 */
[----:B------:R-:W-:Y:S04]  /*1430*/  STS.U16 [R5+0x2100], R26 ;  /* 0x0021001a05007388 */ /* 0x000fe80000000400 */
[----:B------:R-:W-:Y:S04]  /*1440*/  STS.U16 [R5+0x2900], R104 ;  /* 0x0029006805007388 */ /* 0x000fe80000000400 */
[----:B------:R-:W-:Y:S04]  /*1450*/  STS.U16 [R5+0x3100], R124 ;  /* 0x0031007c05007388 */ /* 0x000fe80000000400 */
[----:B------:R0:W-:Y:S04]  /*1460*/  STS.U16 [R5+0x3900], R128 ;  /* 0x0039008005007388 */ /* 0x0001e80000000400 */
[----:B------:R-:W-:Y:S01]  /*1470*/  STS.U16 [R7+0x200], R68 ;  /* 0x0002004407007388 */ /* 0x000fe20000000400 */
[----:B0-----:R-:W-:-:S03]  /*1480*/  LOP3.LUT R5, R3, 0x40, RZ, 0x3c, !PT ;  /* 0x0000004003057812 */ /* 0x001fc600078e3cff */
[----:B------:R-:W-:Y:S04]  /*1490*/  STS.U16 [R7+0xa00], R22 ;  /* 0x000a001607007388 */ /* 0x000fe80000000400 */
[----:B------:R-:W-:Y:S04]  /*14a0*/  STS.U16 [R7+0x1200], R58 ;  /* 0x0012003a07007388 */ /* 0x000fe80000000400 */
[----:B------:R-:W-:Y:S04]  /*14b0*/  STS.U16 [R7+0x1a00], R76 ;  /* 0x001a004c07007388 */ /* 0x000fe80000000400 */
[----:B------:R-:W-:Y:S04]  /*14c0*/  STS.U16 [R7+0x2200], R32 ;  /* 0x0022002007007388 */ /* 0x000fe80000000400 */
[----:B------:R-:W-:Y:S04]  /*14d0*/  STS.U16 [R7+0x2a00], R92 ;  /* 0x002a005c07007388 */ /* 0x000fe80000000400 */
[----:B------:R-:W-:Y:S04]  /*14e0*/  STS.U16 [R7+0x3200], R120 ;  /* 0x0032007807007388 */ /* 0x000fe80000000400 */
[----:B------:R0:W-:Y:S04]  /*14f0*/  STS.U16 [R7+0x3a00], R130 ;  /* 0x003a008207007388 */ /* 0x0001e80000000400 */
[----:B------:R-:W-:Y:S04]  /*1500*/  STS.U16 [R9+0x300], R28 ;  /* 0x0003001c09007388 */ /* 0x000fe80000000400 */
[----:B------:R-:W-:Y:S01]  /*1510*/  STS.U16 [R9+0xb00], R56 ;  /* 0x000b003809007388 */ /* 0x000fe20000000400 */
[----:B0-----:R-:W-:-:S03]  /*1520*/  LOP3.LUT R7, R3, 0x50, RZ, 0x3c, !PT ;  /* 0x0000005003077812 */ /* 0x001fc600078e3cff */
        /* <DEDUP_REMOVED lines=31> */
[----:B------:R-:W-:Y:S04]  /*1720*/  STS.U16 [R9+0x3e00], R116 ;  /* 0x003e007409007388 */ /* 0x000fe80000000400 */
[----:B------:R-:W-:Y:S04]  /*1730*/  STS.U16 [R5+0x700], R44 ;  /* 0x0007002c05007388 */ /* 0x000fe80000000400 */
[----:B------:R-:W-:Y:S01]  /*1740*/  STS.U16 [R5+0x3f00], R14 ;  /* 0x003f000e05007388 */ /* 0x000fe20000000400 */
[----:B------:R-:W-:Y:S01]  /*1750*/  MOV R24, 0xff800000 ;  /* 0xff80000000187802 */ /* 0x000fe20000000f00 */
[----:B------:R-:W-:Y:S01]  /*1760*/  CS2R R96, SRZ ;  /* 0x0000000000607805 */ /* 0x000fe2000001ff00 */
[----:B------:R-:W-:Y:S01]  /*1770*/  MOV R3, 0xff800000 ;  /* 0xff80000000037802 */ /* 0x000fe20000000f00 */
[----:B------:R1:W-:Y:S01]  /*1780*/  STS.U16 [R5+0xf00], R50 ;  /* 0x000f003205007388 */ /* 0x0003e20000000400 */
[----:B------:R-:W-:Y:S01]  /*1790*/  MOV R34, 0x3f800000 ;  /* 0x3f80000000227802 */ /* 0x000fe20000000f00 */
[----:B0-----:R-:W-:Y:S01]  /*17a0*/  CS2R R98, SRZ ;  /* 0x0000000000627805 */ /* 0x001fe2000001ff00 */
[----:B------:R-:W-:Y:S01]  /*17b0*/  MOV R32, 0x3f800000 ;  /* 0x3f80000000207802 */ /* 0x000fe20000000f00 */
[----:B------:R-:W-:Y:S01]  /*17c0*/  STS.U16 [R5+0x1700], R72 ;  /* 0x0017004805007388 */ /* 0x000fe20000000400 */
[----:B------:R-:W-:Y:S01]  /*17d0*/  MOV R30, 0x3f800000 ;  /* 0x3f800000001e7802 */ /* 0x000fe20000000f00 */
[----:B------:R-:W-:Y:S01]  /*17e0*/  CS2R R88, SRZ ;  /* 0x0000000000587805 */ /* 0x000fe2000001ff00 */
[----:B------:R-:W-:Y:S01]  /*17f0*/  CS2R R104, SRZ ;  /* 0x0000000000687805 */ /* 0x000fe2000001ff00 */
[----:B------:R-:W-:Y:S01]  /*1800*/  STS.U16 [R5+0x1f00], R84 ;  /* 0x001f005405007388 */ /* 0x000fe20000000400 */
[----:B------:R-:W-:Y:S01]  /*1810*/  CS2R R40, SRZ ;  /* 0x0000000000287805 */ /* 0x000fe2000001ff00 */
[----:B------:R-:W-:Y:S01]  /*1820*/  CS2R R42, SRZ ;  /* 0x00000000002a7805 */ /* 0x000fe2000001ff00 */
[----:B------:R-:W-:Y:S01]  /*1830*/  CS2R R80, SRZ ;  /* 0x0000000000507805 */ /* 0x000fe2000001ff00 */
[----:B------:R0:W-:Y:S01]  /*1840*/  STS.U16 [R5+0x2700], R90 ;  /* 0x0027005a05007388 */ /* 0x0001e20000000400 */
[----:B------:R-:W-:Y:S01]  /*1850*/  CS2R R82, SRZ ;  /* 0x0000000000527805 */ /* 0x000fe2000001ff00 */
[----:B------:R-:W-:Y:S01]  /*1860*/  CS2R R48, SRZ ;  /* 0x0000000000307805 */ /* 0x000fe2000001ff00 */
[----:B-1----:R-:W-:Y:S01]  /*1870*/  CS2R R50, SRZ ;  /* 0x0000000000327805 */ /* 0x002fe2000001ff00 */
[----:B------:R1:W-:Y:S01]  /*1880*/  STS.U16 [R5+0x2f00], R102 ;  /* 0x002f006605007388 */ /* 0x0003e20000000400 */
[----:B------:R-:W-:Y:S01]  /*1890*/  CS2R R100, SRZ ;  /* 0x0000000000647805 */ /* 0x000fe2000001ff00 */
[----:B------:R-:W-:Y:S01]  /*18a0*/  CS2R R56, SRZ ;  /* 0x0000000000387805 */ /* 0x000fe2000001ff00 */
[----:B------:R-:W-:Y:S01]  /*18b0*/  CS2R R58, SRZ ;  /* 0x00000000003a7805 */ /* 0x000fe2000001ff00 */
[----:B------:R2:W-:Y:S01]  /*18c0*/  STS.U16 [R5+0x3700], R106 ;  /* 0x0037006a05007388 */ /* 0x0005e20000000400 */
[----:B------:R-:W-:Y:S01]  /*18d0*/  CS2R R64, SRZ ;  /* 0x0000000000407805 */ /* 0x000fe2000001ff00 */
[----:B0-----:R-:W-:Y:S01]  /*18e0*/  CS2R R90, SRZ ;  /* 0x00000000005a7805 */ /* 0x001fe2000001ff00 */
[----:B------:R-:W-:Y:S01]  /*18f0*/  CS2R R66, SRZ ;  /* 0x0000000000427805 */ /* 0x000fe2000001ff00 */
[----:B------:R-:W-:Y:S01]  /*1900*/  CS2R R112, SRZ ;  /* 0x0000000000707805 */ /* 0x000fe2000001ff00 */
[----:B------:R-:W-:Y:S01]  /*1910*/  CS2R R114, SRZ ;  /* 0x0000000000727805 */ /* 0x000fe2000001ff00 */
[----:B-1----:R-:W-:Y:S01]  /*1920*/  CS2R R102, SRZ ;  /* 0x0000000000667805 */ /* 0x002fe2000001ff00 */
[----:B------:R-:W-:Y:S01]  /*1930*/  CS2R R84, SRZ ;  /* 0x0000000000547805 */ /* 0x000fe2000001ff00 */
[----:B------:R-:W-:Y:S01]  /*1940*/  CS2R R86, SRZ ;  /* 0x0000000000567805 */ /* 0x000fe2000001ff00 */
[----:B------:R-:W-:Y:S01]  /*1950*/  CS2R R60, SRZ ;  /* 0x00000000003c7805 */ /* 0x000fe2000001ff00 */
[----:B--2---:R-:W-:Y:S01]  /*1960*/  CS2R R106, SRZ ;  /* 0x00000000006a7805 */ /* 0x004fe2000001ff00 */
[----:B------:R-:W-:Y:S01]  /*1970*/  CS2R R62, SRZ ;  /* 0x00000000003e7805 */ /* 0x000fe2000001ff00 */
        /* <DEDUP_REMOVED lines=8> */
[----:B------:R-:W-:Y:S05]  /*1a00*/  @!P0 BRA `(.L_x_0) ;  /* 0x00002be000008947 */ /* 0x000fea0003800000 */
[C---:B------:R-:W-:Y:S01]  /*1a10*/  LOP3.LUT R18, R0.reuse, 0x7, RZ, 0xc0, !PT ;  /* 0x0000000700127812 */ /* 0x040fe200078ec0ff */
[----:B------:R-:W-:Y:S01]  /*1a20*/  CS2R R96, SRZ ;  /* 0x0000000000607805 */ /* 0x000fe2000001ff00 */
[----:B------:R-:W-:Y:S01]  /*1a30*/  LOP3.LUT R3, R171, 0x10, RZ, 0xc0, !PT ;  /* 0x00000010ab037812 */ /* 0x000fe200078ec0ff */
[----:B------:R-:W-:Y:S01]  /*1a40*/  CS2R R98, SRZ ;  /* 0x0000000000627805 */ /* 0x000fe2000001ff00 */
[----:B------:R-:W-:Y:S01]  /*1a50*/  LOP3.LUT P0, RZ, R0, 0x40, RZ, 0xc0, !PT ;  /* 0x0000004000ff7812 */ /* 0x000fe2000780c0ff */
[----:B------:R-:W-:Y:S01]  /*1a60*/  IMAD R6, R18, 0x110, RZ ;  /* 0x0000011012067824 */ /* 0x000fe200078e02ff */
[--C-:B------:R-:W-:Y:S01]  /*1a70*/  LOP3.LUT R7, R3, 0x60, R0.reuse, 0xf8, !PT ;  /* 0x0000006003077812 */ /* 0x100fe200078ef800 */
[----:B------:R-:W-:Y:S01]  /*1a80*/  IMAD R3, R2, c[0x0][0x1a0], RZ ;  /* 0x0000680002037a24 */ /* 0x000fe200078e02ff */
[----:B------:R-:W-:Y:S01]  /*1a90*/  LOP3.LUT R5, R0, 0x3f, RZ, 0xc0, !PT ;  /* 0x0000003f00057812 */ /* 0x000fe200078ec0ff */
[----:B------:R-:W-:Y:S01]  /*1aa0*/  CS2R R88, SRZ ;  /* 0x0000000000587805 */ /* 0x000fe2000001ff00 */
[----:B------:R-:W-:Y:S01]  /*1ab0*/  LOP3.LUT R14, R6, R7, RZ, 0x3c, !PT ;  /* 0x00000007060e7212 */ /* 0x000fe200078e3cff */
[----:B------:R-:W-:Y:S01]  /*1ac0*/  CS2R R90, SRZ ;  /* 0x00000000005a7805 */ /* 0x000fe2000001ff00 */
[--C-:B------:R-:W-:Y:S01]  /*1ad0*/  SHF.R.U32.HI R7, RZ, 0x6, R0.reuse ;  /* 0x00000006ff077819 */ /* 0x100fe20000011600 */
[C---:B------:R-:W-:Y:S01]  /*1ae0*/  IMAD R6, R5.reuse, c[0x0][0x1a8], RZ ;  /* 0x00006a0005067a24 */ /* 0x040fe200078e02ff */
[----:B------:R-:W-:Y:S01]  /*1af0*/  SHF.L.U32 R169, R5, 0x1, RZ ;  /* 0x0000000105a97819 */ /* 0x000fe200000006ff */
[----:B------:R-:W-:Y:S01]  /*1b00*/  CS2R R104, SRZ ;  /* 0x0000000000687805 */ /* 0x000fe2000001ff00 */
[----:B------:R-:W-:Y:S01]  /*1b10*/  SEL R4, RZ, 0x90, !P0 ;  /* 0x00000090ff047807 */ /* 0x000fe20004000000 */
[----:B------:R-:W-:Y:S01]  /*1b20*/  CS2R R106, SRZ ;  /* 0x00000000006a7805 */ /* 0x000fe2000001ff00 */
[----:B------:R-:W-:Y:S01]  /*1b30*/  LOP3.LUT R8, R0, 0x1f, RZ, 0xc0, !PT ;  /* 0x0000001f00087812 */ /* 0x000fe200078ec0ff */
[----:B------:R-:W-:Y:S01]  /*1b40*/  CS2R R40, SRZ ;  /* 0x0000000000287805 */ /* 0x000fe2000001ff00 */
[----:B------:R-:W-:Y:S01]  /*1b50*/  SGXT.U32 R7, R7, 0x1 ;  /* 0x000000010707781a */ /* 0x000fe20000000000 */
[----:B------:R-:W-:Y:S01]  /*1b60*/  CS2R R42, SRZ ;  /* 0x00000000002a7805 */ /* 0x000fe2000001ff00 */
[----:B------:R-:W-:Y:S01]  /*1b70*/  LOP3.LUT R169, R4, R169, RZ, 0x3c, !PT ;  /* 0x000000a904a97212 */ /* 0x000fe200078e3cff */
[----:B------:R-:W-:Y:S01]  /*1b80*/  IMAD R4, R2, c[0x0][0x1b0], RZ ;  /* 0x00006c0002047a24 */ /* 0x000fe200078e02ff */
[----:B------:R-:W-:Y:S01]  /*1b90*/  SHF.L.U32 R5, R3, 0x1, RZ ;  /* 0x0000000103057819 */ /* 0x000fe200000006ff */
[----:B------:R-:W-:Y:S01]  /*1ba0*/  IMAD R12, R8, c[0x0][0x1b4], RZ ;  /* 0x00006d00080c7a24 */ /* 0x000fe200078e02ff */
[C---:B------:R-:W-:Y:S01]  /*1bb0*/  SHF.L.U32 R8, R6.reuse, 0x1, RZ ;  /* 0x0000000106087819 */ /* 0x040fe200000006ff */
[----:B------:R-:W-:Y:S01]  /*1bc0*/  IMAD R7, R7, c[0x0][0x1a4], RZ ;  /* 0x0000690007077a24 */ /* 0x000fe200078e02ff */
[----:B------:R-:W-:Y:S01]  /*1bd0*/  MOV R21, c[0x0][0x1a4] ;  /* 0x0000690000157a02 */ /* 0x000fe20000000f00 */
[----:B------:R-:W-:Y:S01]  /*1be0*/  IMAD.HI R6, R6, 0x2, RZ ;  /* 0x0000000206067827 */ /* 0x000fe200078e02ff */
[----:B------:R-:W-:Y:S01]  /*1bf0*/  SHF.L.U32 R11, R0, 0x7, RZ ;  /* 0x00000007000b7819 */ /* 0x000fe200000006ff */
[----:B------:R-:W-:Y:S01]  /*1c00*/  CS2R R80, SRZ ;  /* 0x0000000000507805 */ /* 0x000fe2000001ff00 */
[----:B------:R-:W-:Y:S01]  /*1c10*/  SHF.L.U32 R9, R4, 0x1, RZ ;  /* 0x0000000104097819 */ /* 0x000fe200000006ff */
[----:B------:R-:W-:Y:S01]  /*1c20*/  CS2R R82, SRZ ;  /* 0x0000000000527805 */ /* 0x000fe2000001ff00 */
[C---:B------:R-:W-:Y:S01]  /*1c30*/  SHF.L.U32 R10, R12.reuse, 0x1, RZ ;  /* 0x000000010c0a7819 */ /* 0x040fe200000006ff */
[----:B------:R-:W-:Y:S01]  /*1c40*/  IMAD.HI R12, R12, 0x2, RZ ;  /* 0x000000020c0c7827 */ /* 0x000fe200078e02ff */
[----:B------:R-:W-:Y:S01]  /*1c50*/  IADD3 R208, P0, P1, R8, c[0x0][0x168], R5 ;  /* 0x00005a0008d07a10 */ /* 0x000fe2000791e005 */
[----:B------:R-:W-:Y:S01]  /*1c60*/  CS2R R48, SRZ ;  /* 0x0000000000307805 */ /* 0x000fe2000001ff00 */
[----:B------:R-:W-:Y:S01]  /*1c70*/  LEA R8, R21, R7, 0x1 ;  /* 0x0000000715087211 */ /* 0x000fe200078e08ff */
[----:B------:R-:W-:Y:S01]  /*1c80*/  IMAD.HI R5, R3, 0x2, RZ ;  /* 0x0000000203057827 */ /* 0x000fe200078e02ff */
[----:B------:R-:W-:Y:S01]  /*1c90*/  LOP3.LUT R11, R11, 0x800, RZ, 0xc0, !PT ;  /* 0x000008000b0b7812 */ /* 0x000fe200078ec0ff */
[----:B------:R-:W-:Y:S01]  /*1ca0*/  CS2R R50, SRZ ;  /* 0x0000000000327805 */ /* 0x000fe2000001ff00 */
[----:B------:R-:W-:Y:S01]  /*1cb0*/  SHF.R.U32.HI R13, RZ, 0x5, R0 ;  /* 0x00000005ff0d7819 */ /* 0x000fe20000011600 */
[----:B------:R-:W-:Y:S01]  /*1cc0*/  CS2R R100, SRZ ;  /* 0x0000000000647805 */ /* 0x000fe2000001ff00 */
[----:B------:R-:W-:Y:S01]  /*1cd0*/  IADD3 R176, P2, P3, R10, c[0x0][0x170], R9 ;  /* 0x00005c000ab07a10 */ /* 0x000fe20007b5e009 */
[----:B------:R-:W-:Y:S01]  /*1ce0*/  CS2R R102, SRZ ;  /* 0x0000000000667805 */ /* 0x000fe2000001ff00 */
[----:B------:R-:W-:Y:S01]  /*1cf0*/  LEA R10, R21, R8, 0x1 ;  /* 0x00000008150a7211 */ /* 0x000fe200078e08ff */
[----:B------:R-:W-:Y:S01]  /*1d00*/  CS2R R56, SRZ ;  /* 0x0000000000387805 */ /* 0x000fe2000001ff00 */
[----:B------:R-:W-:Y:S01]  /*1d10*/  IADD3 R9, R11, R14, RZ ;  /* 0x0000000e0b097210 */ /* 0x000fe20007ffe0ff */
[----:B------:R-:W-:Y:S01]  /*1d20*/  IMAD.HI R11, R4, 0x2, RZ ;  /* 0x00000002040b7827 */ /* 0x000fe200078e02ff */
[----:B------:R-:W-:Y:S01]  /*1d30*/  SGXT.U32 R3, R13, 0x2 ;  /* 0x000000020d03781a */ /* 0x000fe20000000000 */
[----:B------:R-:W-:Y:S01]  /*1d40*/  CS2R R58, SRZ ;  /* 0x00000000003a7805 */ /* 0x000fe2000001ff00 */
[----:B------:R-:W-:Y:S01]  /*1d50*/  LEA R4, R21, R10, 0x1 ;  /* 0x0000000a15047211 */ /* 0x000fe200078e08ff */
[----:B------:R-:W-:Y:S01]  /*1d60*/  CS2R R64, SRZ ;  /* 0x0000000000407805 */ /* 0x000fe2000001ff00 */
[----:B------:R-:W-:Y:S01]  /*1d70*/  IADD3.X R19, R6, c[0x0][0x16c], R5, P0, P1 ;  /* 0x00005b0006137a10 */ /* 0x000fe200007e2405 */
[----:B------:R-:W-:Y:S01]  /*1d80*/  IMAD R13, R3, c[0x0][0x1b8], RZ ;  /* 0x00006e00030d7a24 */ /* 0x000fe200078e02ff */
[----:B------:R-:W-:Y:S01]  /*1d90*/  LEA R3, R21, R4, 0x1 ;  /* 0x0000000415037211 */ /* 0x000fe200078e08ff */
[----:B------:R-:W-:Y:S01]  /*1da0*/  CS2R R66, SRZ ;  /* 0x0000000000427805 */ /* 0x000fe2000001ff00 */
[-C--:B------:R-:W-:Y:S01]  /*1db0*/  LEA R238, P0, R7, R208.reuse, 0x1 ;  /* 0x000000d007ee7211 */ /* 0x080fe200078008ff */
[----:B------:R-:W-:Y:S01]  /*1dc0*/  CS2R R112, SRZ ;  /* 0x0000000000707805 */ /* 0x000fe2000001ff00 */
[C---:B------:R-:W-:Y:S01]  /*1dd0*/  LEA R5, R21.reuse, R3, 0x1 ;  /* 0x0000000315057211 */ /* 0x040fe200078e08ff */
[----:B------:R-:W-:Y:S01]  /*1de0*/  CS2R R114, SRZ ;  /* 0x0000000000727805 */ /* 0x000fe2000001ff00 */
[C---:B------:R-:W-:Y:S01]  /*1df0*/  LEA R236, P1, R8.reuse, R208, 0x1 ;  /* 0x000000d008ec7211 */ /* 0x040fe200078208ff */
[----:B------:R-:W-:Y:S01]  /*1e00*/  CS2R R84, SRZ ;  /* 0x0000000000547805 */ /* 0x000fe2000001ff00 */
[----:B------:R-:W-:Y:S01]  /*1e10*/  LEA R6, R21, R5, 0x1 ;  /* 0x0000000515067211 */ /* 0x000fe200078e08ff */
[----:B------:R-:W-:Y:S01]  /*1e20*/  CS2R R86, SRZ ;  /* 0x0000000000567805 */ /* 0x000fe2000001ff00 */
[-C--:B------:R-:W-:Y:S01]  /*1e30*/  LEA.HI.X.SX32 R239, R7, R19.reuse, 0x1, P0 ;  /* 0x0000001307ef7211 */ /* 0x080fe200000f0eff */
[----:B------:R-:W-:Y:S01]  /*1e40*/  CS2R R60, SRZ ;  /* 0x00000000003c7805 */ /* 0x000fe2000001ff00 */
[C---:B------:R-:W-:Y:S01]  /*1e50*/  LEA R7, R21.reuse, R6, 0x1 ;  /* 0x0000000615077211 */ /* 0x040fe200078e08ff */
[----:B------:R-:W-:Y:S01]  /*1e60*/  CS2R R62, SRZ ;  /* 0x00000000003e7805 */ /* 0x000fe2000001ff00 */
[----:B------:R-:W-:Y:S01]  /*1e70*/  LEA.HI.X.SX32 R237, R8, R19, 0x1, P1 ;  /* 0x0000001308ed7211 */ /* 0x000fe200008f0eff */
[----:B------:R-:W-:Y:S01]  /*1e80*/  CS2R R116, SRZ ;  /* 0x0000000000747805 */ /* 0x000fe2000001ff00 */
[-C--:B------:R-:W-:Y:S01]  /*1e90*/  LEA R232, P1, R4, R208.reuse, 0x1 ;  /* 0x000000d004e87211 */ /* 0x080fe200078208ff */
[----:B------:R-:W-:Y:S01]  /*1ea0*/  CS2R R118, SRZ ;  /* 0x0000000000767805 */ /* 0x000fe2000001ff00 */
[C---:B------:R-:W-:Y:S01]  /*1eb0*/  LEA R8, R21.reuse, R7, 0x1 ;  /* 0x0000000715087211 */ /* 0x040fe200078e08ff */
[----:B------:R-:W-:Y:S01]  /*1ec0*/  CS2R R92, SRZ ;  /* 0x00000000005c7805 */ /* 0x000fe2000001ff00 */
[----:B------:R-:W-:Y:S01]  /*1ed0*/  LEA R234, P0, R10, R208, 0x1 ;  /* 0x000000d00aea7211 */ /* 0x000fe200078008ff */
[----:B------:R-:W-:Y:S01]  /*1ee0*/  CS2R R94, SRZ ;  /* 0x00000000005e7805 */ /* 0x000fe2000001ff00 */
[-C--:B------:R-:W-:Y:S01]  /*1ef0*/  LEA.HI.X.SX32 R233, R4, R19.reuse, 0x1, P1 ;  /* 0x0000001304e97211 */ /* 0x080fe200008f0eff */
[----:B------:R-:W-:Y:S01]  /*1f00*/  CS2R R68, SRZ ;  /* 0x0000000000447805 */ /* 0x000fe2000001ff00 */
[----:B------:R-:W-:Y:S01]  /*1f10*/  LEA R4, R21, R8, 0x1 ;  /* 0x0000000815047211 */ /* 0x000fe200078e08ff */
[----:B------:R-:W-:Y:S01]  /*1f20*/  CS2R R70, SRZ ;  /* 0x0000000000467805 */ /* 0x000fe2000001ff00 */
[----:B------:R-:W-:Y:S01]  /*1f30*/  LEA.HI.X.SX32 R235, R10, R19, 0x1, P0 ;  /* 0x000000130aeb7211 */ /* 0x000fe200000f0eff */
[----:B------:R-:W-:Y:S01]  /*1f40*/  CS2R R72, SRZ ;  /* 0x0000000000487805 */ /* 0x000fe2000001ff00 */
[----:B------:R-:W-:Y:S01]  /*1f50*/  LEA R230, P0, R3, R208, 0x1 ;  /* 0x000000d003e67211 */ /* 0x000fe200078008ff */
[----:B------:R-:W-:Y:S01]  /*1f60*/  CS2R R74, SRZ ;  /* 0x00000000004a7805 */ /* 0x000fe2000001ff00 */
[----:B------:R-:W-:-:S02]  /*1f70*/  LEA R10, R21, R4, 0x1 ;  /* 0x00000004150a7211 */ /* 0x000fc400078e08ff */
[----:B------:R-:W-:Y:S02]  /*1f80*/  MOV R22, c[0x0][0x1b8] ;  /* 0x00006e0000167a02 */ /* 0x000fe40000000f00 */
[----:B------:R-:W-:Y:S02]  /*1f90*/  LEA R228, P1, R5, R208, 0x1 ;  /* 0x000000d005e47211 */ /* 0x000fe400078208ff */
[----:B------:R-:W-:Y:S02]  /*1fa0*/  LEA.HI.X.SX32 R231, R3, R19, 0x1, P0 ;  /* 0x0000001303e77211 */ /* 0x000fe400000f0eff */
[----:B------:R-:W-:Y:S02]  /*1fb0*/  IADD3.X R20, R12, c[0x0][0x174], R11, P2, P3 ;  /* 0x00005d000c147a10 */ /* 0x000fe400017e640b */
[----:B------:R-:W-:Y:S02]  /*1fc0*/  LEA R3, R21, R10, 0x1 ;  /* 0x0000000a15037211 */ /* 0x000fe400078e08ff */
[----:B------:R-:W-:-:S02]  /*1fd0*/  LEA R11, R22, R13, 0x2 ;  /* 0x0000000d160b7211 */ /* 0x000fc400078e10ff */
[----:B------:R-:W-:Y:S02]  /*1fe0*/  LEA.HI.X.SX32 R229, R5, R19, 0x1, P1 ;  /* 0x0000001305e57211 */ /* 0x000fe400008f0eff */
[-C--:B------:R-:W-:Y:S02]  /*1ff0*/  LEA R226, P0, R6, R208.reuse, 0x1 ;  /* 0x000000d006e27211 */ /* 0x080fe400078008ff */
[----:B------:R-:W-:Y:S02]  /*2000*/  LEA R5, R21, R3, 0x1 ;  /* 0x0000000315057211 */ /* 0x000fe400078e08ff */
[----:B------:R-:W-:Y:S02]  /*2010*/  LEA R12, R22, R11, 0x2 ;  /* 0x0000000b160c7211 */ /* 0x000fe400078e10ff */
[-C--:B------:R-:W-:Y:S02]  /*2020*/  LEA R222, P2, R8, R208.reuse, 0x1 ;  /* 0x000000d008de7211 */ /* 0x080fe400078408ff */
[----:B------:R-:W-:-:S02]  /*2030*/  LEA R224, P1, R7, R208, 0x1 ;  /* 0x000000d007e07211 */ /* 0x000fc400078208ff */
[----:B------:R-:W-:Y:S02]  /*2040*/  LEA.HI.X.SX32 R227, R6, R19, 0x1, P0 ;  /* 0x0000001306e37211 */ /* 0x000fe400000f0eff */
[----:B------:R-:W-:Y:S02]  /*2050*/  LEA R6, R21, R5, 0x1 ;  /* 0x0000000515067211 */ /* 0x000fe400078e08ff */
[----:B------:R-:W-:Y:S02]  /*2060*/  LEA R14, R22, R12, 0x2 ;  /* 0x0000000c160e7211 */ /* 0x000fe400078e10ff */
[-C--:B------:R-:W-:Y:S02]  /*2070*/  LEA.HI.X.SX32 R223, R8, R19.reuse, 0x1, P2 ;  /* 0x0000001308df7211 */ /* 0x080fe400010f0eff */
[----:B------:R-:W-:Y:S02]  /*2080*/  LEA.HI.X.SX32 R225, R7, R19, 0x1, P1 ;  /* 0x0000001307e17211 */ /* 0x000fe400008f0eff */
[----:B------:R-:W-:-:S02]  /*2090*/  LEA R216, P2, R3, R208, 0x1 ;  /* 0x000000d003d87211 */ /* 0x000fc400078408ff */
[----:B------:R-:W-:Y:S02]  /*20a0*/  LEA R7, R21, R6, 0x1 ;  /* 0x0000000615077211 */ /* 0x000fe400078e08ff */
[----:B------:R-:W-:Y:S02]  /*20b0*/  LEA R15, R22, R14, 0x2 ;  /* 0x0000000e160f7211 */ /* 0x000fe400078e10ff */
[-C--:B------:R-:W-:Y:S02]  /*20c0*/  LEA R220, P0, R4, R208.reuse, 0x1 ;  /* 0x000000d004dc7211 */ /* 0x080fe400078008ff */
[----:B------:R-:W-:Y:S02]  /*20d0*/  LEA R218, P1, R10, R208, 0x1 ;  /* 0x000000d00ada7211 */ /* 0x000fe400078208ff */
[----:B------:R-:W-:Y:S02]  /*20e0*/  LEA.HI.X.SX32 R217, R3, R19, 0x1, P2 ;  /* 0x0000001303d97211 */ /* 0x000fe400010f0eff */
[----:B------:R-:W-:-:S02]  /*20f0*/  LEA R3, R21, R7, 0x1 ;  /* 0x0000000715037211 */ /* 0x000fc400078e08ff */
[----:B------:R-:W-:Y:S02]  /*2100*/  LEA R16, R22, R15, 0x2 ;  /* 0x0000000f16107211 */ /* 0x000fe400078e10ff */
[-C--:B------:R-:W-:Y:S02]  /*2110*/  LEA.HI.X.SX32 R221, R4, R19.reuse, 0x1, P0 ;  /* 0x0000001304dd7211 */ /* 0x080fe400000f0eff */
[----:B------:R-:W-:Y:S02]  /*2120*/  LEA.HI.X.SX32 R219, R10, R19, 0x1, P1 ;  /* 0x000000130adb7211 */ /* 0x000fe400008f0eff */
[-C--:B------:R-:W-:Y:S02]  /*2130*/  LEA R214, P0, R5, R208.reuse, 0x1 ;  /* 0x000000d005d67211 */ /* 0x080fe400078008ff */
[-C--:B------:R-:W-:Y:S02]  /*2140*/  LEA R212, P1, R6, R208.reuse, 0x1 ;  /* 0x000000d006d47211 */ /* 0x080fe400078208ff */
[----:B------:R-:W-:-:S02]  /*2150*/  LEA R210, P2, R7, R208, 0x1 ;  /* 0x000000d007d27211 */ /* 0x000fc400078408ff */
[C---:B------:R-:W-:Y:S02]  /*2160*/  LEA R208, P3, R3.reuse, R208, 0x1 ;  /* 0x000000d003d07211 */ /* 0x040fe400078608ff */
[C---:B------:R-:W-:Y:S02]  /*2170*/  LEA R17, R22.reuse, R16, 0x2 ;  /* 0x0000001016117211 */ /* 0x040fe400078e10ff */
[----:B------:R-:W-:Y:S02]  /*2180*/  LEA.HI.X.SX32 R209, R3, R19, 0x1, P3 ;  /* 0x0000001303d17211 */ /* 0x000fe400018f0eff */
[C---:B------:R-:W-:Y:S02]  /*2190*/  LEA R3, R22.reuse, R17, 0x2 ;  /* 0x0000001116037211 */ /* 0x040fe400078e10ff */
[----:B------:R-:W-:Y:S02]  /*21a0*/  LEA.HI.X.SX32 R215, R5, R19, 0x1, P0 ;  /* 0x0000001305d77211 */ /* 0x000fe400000f0eff */
[----:B------:R-:W-:-:S02]  /*21b0*/  LEA R4, R22, R3, 0x2 ;  /* 0x0000000316047211 */ /* 0x000fc400078e10ff */
[-C--:B------:R-:W-:Y:S02]  /*21c0*/  LEA.HI.X.SX32 R213, R6, R19.reuse, 0x1, P1 ;  /* 0x0000001306d57211 */ /* 0x080fe400008f0eff */
[----:B------:R-:W-:Y:S02]  /*21d0*/  LEA R5, R22, R4, 0x2 ;  /* 0x0000000416057211 */ /* 0x000fe400078e10ff */
[-C--:B------:R-:W-:Y:S02]  /*21e0*/  LEA R204, P1, R11, R176.reuse, 0x1 ;  /* 0x000000b00bcc7211 */ /* 0x080fe400078208ff */
[----:B------:R-:W-:Y:S02]  /*21f0*/  LEA.HI.X.SX32 R211, R7, R19, 0x1, P2 ;  /* 0x0000001307d37211 */ /* 0x000fe400010f0eff */
[----:B------:R-:W-:Y:S02]  /*2200*/  LEA R202, P2, R12, R176, 0x1 ;  /* 0x000000b00cca7211 */ /* 0x000fe400078408ff */
[----:B------:R-:W-:-:S02]  /*2210*/  LEA R6, R22, R5, 0x2 ;  /* 0x0000000516067211 */ /* 0x000fc400078e10ff */
[----:B------:R-:W-:Y:S02]  /*2220*/  LEA R206, P0, R13, R176, 0x1 ;  /* 0x000000b00dce7211 */ /* 0x000fe400078008ff */
[----:B------:R-:W-:Y:S02]  /*2230*/  LEA.HI.X.SX32 R205, R11, R20, 0x1, P1 ;  /* 0x000000140bcd7211 */ /* 0x000fe400008f0eff */
[----:B------:R-:W-:Y:S02]  /*2240*/  LEA R198, P1, R15, R176, 0x1 ;  /* 0x000000b00fc67211 */ /* 0x000fe400078208ff */
[----:B------:R-:W-:Y:S01]  /*2250*/  LEA.HI.X.SX32 R203, R12, R20, 0x1, P2 ;  /* 0x000000140ccb7211 */ /* 0x000fe200010f0eff */
[----:B------:R-:W-:Y:S01]  /*2260*/  IMAD R12, R18, 0x90, RZ ;  /* 0x00000090120c7824 */ /* 0x000fe200078e02ff */
[----:B------:R-:W-:Y:S02]  /*2270*/  LEA R7, R22, R6, 0x2 ;  /* 0x0000000616077211 */ /* 0x000fe400078e10ff */
[----:B------:R-:W-:-:S02]  /*2280*/  LEA.HI.X.SX32 R207, R13, R20, 0x1, P0 ;  /* 0x000000140dcf7211 */ /* 0x000fc400000f0eff */
[-C--:B------:R-:W-:Y:S02]  /*2290*/  LEA R196, P2, R16, R176.reuse, 0x1 ;  /* 0x000000b010c47211 */ /* 0x080fe400078408ff */
[----:B------:R-:W-:Y:S02]  /*22a0*/  LEA R200, P0, R14, R176, 0x1 ;  /* 0x000000b00ec87211 */ /* 0x000fe400078008ff */
[----:B------:R-:W-:Y:S02]  /*22b0*/  LEA.HI.X.SX32 R199, R15, R20, 0x1, P1 ;  /* 0x000000140fc77211 */ /* 0x000fe400008f0eff */
[----:B------:R-:W-:Y:S02]  /*22c0*/  LEA R192, P1, R3, R176, 0x1 ;  /* 0x000000b003c07211 */ /* 0x000fe400078208ff */
[----:B------:R-:W-:Y:S02]  /*22d0*/  LEA R8, R22, R7, 0x2 ;  /* 0x0000000716087211 */ /* 0x000fe400078e10ff */
[----:B------:R-:W-:-:S02]  /*22e0*/  LEA.HI.X.SX32 R197, R16, R20, 0x1, P2 ;  /* 0x0000001410c57211 */ /* 0x000fc400010f0eff */
[----:B------:R-:W-:Y:S02]  /*22f0*/  LEA.HI.X.SX32 R201, R14, R20, 0x1, P0 ;  /* 0x000000140ec97211 */ /* 0x000fe400000f0eff */
[-C--:B------:R-:W-:Y:S02]  /*2300*/  LEA R190, P2, R4, R176.reuse, 0x1 ;  /* 0x000000b004be7211 */ /* 0x080fe400078408ff */
[----:B------:R-:W-:Y:S02]  /*2310*/  LEA R194, P0, R17, R176, 0x1 ;  /* 0x000000b011c27211 */ /* 0x000fe400078008ff */
[----:B------:R-:W-:Y:S02]  /*2320*/  LEA.HI.X.SX32 R193, R3, R20, 0x1, P1 ;  /* 0x0000001403c17211 */ /* 0x000fe400008f0eff */
[----:B------:R-:W-:Y:S02]  /*2330*/  LEA R3, R22, R8, 0x2 ;  /* 0x0000000816037211 */ /* 0x000fe400078e10ff */
[----:B------:R-:W-:-:S02]  /*2340*/  LEA.HI.X.SX32 R191, R4, R20, 0x1, P2 ;  /* 0x0000001404bf7211 */ /* 0x000fc400010f0eff */
[----:B------:R-:W-:Y:S02]  /*2350*/  LEA.HI.X.SX32 R195, R17, R20, 0x1, P0 ;  /* 0x0000001411c37211 */ /* 0x000fe400000f0eff */
[-C--:B------:R-:W-:Y:S02]  /*2360*/  LEA R184, P2, R7, R176.reuse, 0x1 ;  /* 0x000000b007b87211 */ /* 0x080fe400078408ff */
[-C--:B------:R-:W-:Y:S02]  /*2370*/  LEA R188, P0, R5, R176.reuse, 0x1 ;  /* 0x000000b005bc7211 */ /* 0x080fe400078008ff */
[----:B------:R-:W-:Y:S02]  /*2380*/  LEA R4, R22, R3, 0x2 ;  /* 0x0000000316047211 */ /* 0x000fe400078e10ff */
[----:B------:R-:W-:Y:S02]  /*2390*/  LEA R186, P1, R6, R176, 0x1 ;  /* 0x000000b006ba7211 */ /* 0x000fe400078208ff */
[----:B------:R-:W-:-:S02]  /*23a0*/  LEA.HI.X.SX32 R185, R7, R20, 0x1, P2 ;  /* 0x0000001407b97211 */ /* 0x000fc400010f0eff */
[----:B------:R-:W-:Y:S02]  /*23b0*/  LEA.HI.X.SX32 R189, R5, R20, 0x1, P0 ;  /* 0x0000001405bd7211 */ /* 0x000fe400000f0eff */
[----:B------:R-:W-:Y:S02]  /*23c0*/  LEA R178, P2, R4, R176, 0x1 ;  /* 0x000000b004b27211 */ /* 0x000fe400078408ff */
[----:B------:R-:W-:Y:S02]  /*23d0*/  LEA R5, R22, R4, 0x2 ;  /* 0x0000000416057211 */ /* 0x000fe400078e10ff */
[----:B------:R-:W-:Y:S02]  /*23e0*/  LOP3.LUT R7, R170, 0x30, RZ, 0xc0, !PT ;  /* 0x00000030aa077812 */ /* 0x000fe400078ec0ff */
[----:B------:R-:W-:Y:S02]  /*23f0*/  LEA.HI.X.SX32 R187, R6, R20, 0x1, P1 ;  /* 0x0000001406bb7211 */ /* 0x000fe400008f0eff */
[----:B------:R-:W-:-:S02]  /*2400*/  LEA R182, P0, R8, R176, 0x1 ;  /* 0x000000b008b67211 */ /* 0x000fc400078008ff */
[----:B------:R-:W-:Y:S02]  /*2410*/  LEA R180, P1, R3, R176, 0x1 ;  /* 0x000000b003b47211 */ /* 0x000fe400078208ff */
[----:B------:R-:W-:Y:S02]  /*2420*/  LEA.HI.X.SX32 R179, R4, R20, 0x1, P2 ;  /* 0x0000001404b37211 */ /* 0x000fe400010f0eff */
[----:B------:R-:W-:Y:S02]  /*2430*/  LEA R176, P3, R5, R176, 0x1 ;  /* 0x000000b005b07211 */ /* 0x000fe400078608ff */
[----:B------:R-:W-:Y:S02]  /*2440*/  LEA R4, R18, R7, 0x6 ;  /* 0x0000000712047211 */ /* 0x000fe400078e30ff */
[----:B------:R-:W-:Y:S02]  /*2450*/  LOP3.LUT R12, R12, 0x30, R171, 0x78, !PT ;  /* 0x000000300c0c7812 */ /* 0x000fe400078e78ab */
[----:B------:R-:W-:-:S02]  /*2460*/  LEA.HI.X.SX32 R183, R8, R20, 0x1, P0 ;  /* 0x0000001408b77211 */ /* 0x000fc400000f0eff */
[-C--:B------:R-:W-:Y:S02]  /*2470*/  LEA.HI.X.SX32 R181, R3, R20.reuse, 0x1, P1 ;  /* 0x0000001403b57211 */ /* 0x080fe400008f0eff */
[----:B------:R-:W-:Y:S02]  /*2480*/  LEA.HI.X.SX32 R177, R5, R20, 0x1, P3 ;  /* 0x0000001405b17211 */ /* 0x000fe400018f0eff */
[----:B------:R-:W-:Y:S02]  /*2490*/  LOP3.LUT R13, R4, 0x30, R171, 0x78, !PT ;  /* 0x00000030040d7812 */ /* 0x000fe400078e78ab */
[----:B------:R-:W-:Y:S02]  /*24a0*/  MOV R5, 0xff800000 ;  /* 0xff80000000057802 */ /* 0x000fe40000000f00 */
[----:B------:R-:W-:Y:S02]  /*24b0*/  MOV R168, 0x3f800000 ;  /* 0x3f80000000a87802 */ /* 0x000fe40000000f00 */
[----:B------:R-:W-:-:S02]  /*24c0*/  MOV R10, RZ ;  /* 0x000000ff000a7202 */ /* 0x000fc40000000f00 */
[----:B------:R-:W-:Y:S02]  /*24d0*/  MOV R8, RZ ;  /* 0x000000ff00087202 */ /* 0x000fe40000000f00 */
[----:B------:R-:W-:Y:S02]  /*24e0*/  MOV R3, RZ ;  /* 0x000000ff00037202 */ /* 0x000fe40000000f00 */
[----:B------:R-:W-:Y:S02]  /*24f0*/  MOV R34, 0x3f800000 ;  /* 0x3f80000000227802 */ /* 0x000fe40000000f00 */
[----:B------:R-:W-:Y:S02]  /*2500*/  MOV R32, 0x3f800000 ;  /* 0x3f80000000207802 */ /* 0x000fe40000000f00 */
[----:B------:R-:W-:Y:S02]  /*2510*/  MOV R30, 0x3f800000 ;  /* 0x3f800000001e7802 */ /* 0x000fe40000000f00 */
[----:B------:R-:W-:-:S02]  /*2520*/  MOV R23, 0xff800000 ;  /* 0xff80000000177802 */ /* 0x000fc40000000f00 */
[----:B------:R-:W-:Y:S02]  /*2530*/  MOV R19, 0xff800000 ;  /* 0xff80000000137802 */ /* 0x000fe40000000f00 */
[----:B------:R-:W-:Y:S02]  /*2540*/  MOV R21, 0xff800000 ;  /* 0xff80000000157802 */ /* 0x000fe40000000f00 */
[C---:B------:R-:W-:Y:S02]  /*2550*/  LOP3.LUT R14, R169.reuse, 0x20, RZ, 0x3c, !PT ;  /* 0x00000020a90e7812 */ /* 0x040fe400078e3cff */
[C---:B------:R-:W-:Y:S02]  /*2560*/  LOP3.LUT R15, R169.reuse, 0x40, RZ, 0x3c, !PT ;  /* 0x00000040a90f7812 */ /* 0x040fe400078e3cff */
[----:B------:R-:W-:Y:S02]  /*2570*/  LOP3.LUT R16, R169, 0x60, RZ, 0x3c, !PT ;  /* 0x00000060a9107812 */ /* 0x000fe400078e3cff */
[----:B------:R-:W-:-:S02]  /*2580*/  LOP3.LUT R4, R12, 0x40, RZ, 0x3c, !PT ;  /* 0x000000400c047812 */ /* 0x000fc400078e3cff */
.L_x_2:
[----:B------:R-:W-:-:S04]  /*2590*/  IMAD.WIDE R28, R10, 0x2, R230 ;  /* 0x000000020a1c7825 */ /* 0x000fc800078e02e6 */
[C---:B------:R-:W-:Y:S01]  /*25a0*/  IMAD.WIDE R6, R10.reuse, 0x2, R238 ;  /* 0x000000020a067825 */ /* 0x040fe200078e02ee */
[----:B------:R0:W2:Y:S03]  /*25b0*/  LDG.E.U16 R22, [R28.64] ;  /* 0x000000041c167981 */ /* 0x0000a6000c1e1500 */
[C---:B------:R-:W-:Y:S01]  /*25c0*/  IMAD.WIDE R24, R10.reuse, 0x2, R236 ;  /* 0x000000020a187825 */ /* 0x040fe200078e02ec */
[----:B------:R1:W3:Y:S03]  /*25d0*/  LDG.E.U16 R18, [R6.64] ;  /* 0x0000000406127981 */ /* 0x0002e6000c1e1500 */
[C---:B------:R-:W-:Y:S01]  /*25e0*/  IMAD.WIDE R26, R10.reuse, 0x2, R234 ;  /* 0x000000020a1a7825 */ /* 0x040fe200078e02ea */
[----:B------:R4:W5:Y:S03]  /*25f0*/  LDG.E.U16 R11, [R24.64] ;  /* 0x00000004180b7981 */ /* 0x000966000c1e1500 */
[C---:B------:R-:W-:Y:S01]  /*2600*/  IMAD.WIDE R36, R10.reuse, 0x2, R228 ;  /* 0x000000020a247825 */ /* 0x040fe200078e02e4 */
[----:B------:R0:W5:Y:S03]  /*2610*/  LDG.E.U16 R20, [R26.64] ;  /* 0x000000041a147981 */ /* 0x000166000c1e1500 */
[C---:B------:R-:W-:Y:S01]  /*2620*/  IMAD.WIDE R44, R10.reuse, 0x2, R222 ;  /* 0x000000020a2c7825 */ /* 0x040fe200078e02de */
[----:B------:R0:W5:Y:S03]  /*2630*/  LDG.E.U16 R31, [R36.64] ;  /* 0x00000004241f7981 */ /* 0x000166000c1e1500 */
[----:B------:R-:W-:-:S02]  /*2640*/  IMAD.WIDE R54, R10, 0x2, R214 ;  /* 0x000000020a367825 */ /* 0x000fc400078e02d6 */
[----:B------:R0:W5:Y:S02]  /*2650*/  LDG.E.U16 R44, [R44.64] ;  /* 0x000000042c2c7981 */ /* 0x000164000c1e1500 */
[C---:B------:R-:W-:Y:S02]  /*2660*/  IMAD.WIDE R46, R10.reuse, 0x2, R220 ;  /* 0x000000020a2e7825 */ /* 0x040fe400078e02dc */
[----:B------:R-:W5:Y:S02]  /*2670*/  LDG.E.U16 R54, [R54.64] ;  /* 0x0000000436367981 */ /* 0x000f64000c1e1500 */
[C---:B------:R-:W-:Y:S02]  /*2680*/  IMAD.WIDE R76, R10.reuse, 0x2, R212 ;  /* 0x000000020a4c7825 */ /* 0x040fe400078e02d4 */
[----:B------:R-:W5:Y:S02]  /*2690*/  LDG.E.U16 R47, [R46.64] ;  /* 0x000000042e2f7981 */ /* 0x000f64000c1e1500 */
[----:B------:R-:W-:-:S02]  /*26a0*/  IMAD.WIDE R38, R10, 0x2, R226 ;  /* 0x000000020a267825 */ /* 0x000fc400078e02e2 */
[----:B------:R-:W5:Y:S02]  /*26b0*/  LDG.E.U16 R77, [R76.64] ;  /* 0x000000044c4d7981 */ /* 0x000f64000c1e1500 */
[C---:B------:R-:W-:Y:S02]  /*26c0*/  IMAD.WIDE R52, R10.reuse, 0x2, R218 ;  /* 0x000000020a347825 */ /* 0x040fe400078e02da */
[----:B------:R-:W5:Y:S02]  /*26d0*/  LDG.E.U16 R38, [R38.64] ;  /* 0x0000000426267981 */ /* 0x000f64000c1e1500 */
[C---:B0-----:R-:W-:Y:S02]  /*26e0*/  IMAD.WIDE R28, R10.reuse, 0x2, R210 ;  /* 0x000000020a1c7825 */ /* 0x041fe400078e02d2 */
[----:B------:R-:W5:Y:S02]  /*26f0*/  LDG.E.U16 R52, [R52.64] ;  /* 0x0000000434347981 */ /* 0x000f64000c1e1500 */
[----:B-1----:R-:W-:-:S02]  /*2700*/  IMAD.WIDE R6, R10, 0x2, R232 ;  /* 0x000000020a067825 */ /* 0x002fc400078e02e8 */
[----:B------:R-:W5:Y:S02]  /*2710*/  LDG.E.U16 R28, [R28.64] ;  /* 0x000000041c1c7981 */ /* 0x000f64000c1e1500 */
[C---:B----4-:R-:W-:Y:S02]  /*2720*/  IMAD.WIDE R24, R10.reuse, 0x2, R224 ;  /* 0x000000020a187825 */ /* 0x050fe400078e02e0 */
[----:B------:R0:W4:Y:S02]  /*2730*/  LDG.E.U16 R17, [R6.64] ;  /* 0x0000000406117981 */ /* 0x000124000c1e1500 */
[C---:B------:R-:W-:Y:S02]  /*2740*/  IMAD.WIDE R26, R10.reuse, 0x2, R216 ;  /* 0x000000020a1a7825 */ /* 0x040fe400078e02d8 */
[----:B------:R1:W4:Y:S02]  /*2750*/  LDG.E.U16 R33, [R24.64] ;  /* 0x0000000418217981 */ /* 0x000324000c1e1500 */
[----:B------:R-:W-:-:S02]  /*2760*/  IMAD.WIDE R36, R10, 0x2, R208 ;  /* 0x000000020a247825 */ /* 0x000fc400078e02d0 */
[----:B------:R0:W4:Y:S04]  /*2770*/  LDG.E.U16 R35, [R26.64] ;  /* 0x000000041a237981 */ /* 0x000128000c1e1500 */
[----:B------:R0:W4:Y:S04]  /*2780*/  LDG.E.U16 R45, [R36.64] ;  /* 0x00000004242d7981 */ /* 0x000128000c1e1500 */
[----:B------:R-:W-:Y:S01]  /*2790*/  BAR.SYNC.DEFER_BLOCKING 0x0 ;  /* 0x0000000000007b1d */ /* 0x000fe20000010000 */
[----:B-1----:R-:W-:-:S04]  /*27a0*/  IMAD.WIDE R24, R8, 0x2, R204 ;  /* 0x0000000208187825 */ /* 0x002fc800078e02cc */
[----:B0-----:R-:W-:-:S04]  /*27b0*/  IMAD.WIDE R26, R8, 0x2, R202 ;  /* 0x00000002081a7825 */ /* 0x001fc800078e02ca */
[----:B------:R-:W-:-:S04]  /*27c0*/  IMAD.WIDE R6, R8, 0x2, R206 ;  /* 0x0000000208067825 */ /* 0x000fc800078e02ce */
[----:B------:R-:W-:-:S04]  /*27d0*/  IMAD.WIDE R78, R8, 0x2, R186 ;  /* 0x00000002084e7825 */ /* 0x000fc800078e02ba */
[----:B------:R-:W-:-:S04]  /*27e0*/  IMAD.WIDE R108, R8, 0x2, R182 ;  /* 0x00000002086c7825 */ /* 0x000fc800078e02b6 */
[----:B------:R-:W-:-:S04]  /*27f0*/  IMAD.WIDE R110, R8, 0x2, R178 ;  /* 0x00000002086e7825 */ /* 0x000fc800078e02b2 */
[----:B------:R-:W-:-:S04]  /*2800*/  IMAD.WIDE R36, R8, 0x2, R200 ;  /* 0x0000000208247825 */ /* 0x000fc800078e02c8 */
[----:B------:R-:W-:-:S04]  /*2810*/  IMAD.WIDE R144, R8, 0x2, R184 ;  /* 0x0000000208907825 */ /* 0x000fc800078e02b8 */
[----:B------:R-:W-:-:S04]  /*2820*/  IMAD.WIDE R146, R8, 0x2, R180 ;  /* 0x0000000208927825 */ /* 0x000fc800078e02b4 */
[C---:B------:R-:W-:Y:S01]  /*2830*/  IMAD.WIDE R148, R8.reuse, 0x2, R176 ;  /* 0x0000000208947825 */ /* 0x040fe200078e02b0 */
[----:B--2---:R-:W-:Y:S04]  /*2840*/  STS.U16 [R169+0x4400], R22 ;  /* 0x00440016a9007388 */ /* 0x004fe80000000400 */
[----:B---3--:R-:W-:Y:S04]  /*2850*/  STS.U16 [R169+0x4000], R18 ;  /* 0x00400012a9007388 */ /* 0x008fe80000000400 */
[----:B-----5:R-:W-:Y:S04]  /*2860*/  STS.U16 [R169+0x4800], R44 ;  /* 0x0048002ca9007388 */ /* 0x020fe80000000400 */
        /* <DEDUP_REMOVED lines=8> */
[----:B------:R1:W-:Y:S04]  /*28f0*/  STS.U16 [R15+0x4e00], R28 ;  /* 0x004e001c0f007388 */ /* 0x0003e80000000400 */
[----:B----4-:R-:W-:Y:S04]  /*2900*/  STS.U16 [R16+0x4300], R17 ;  /* 0x0043001110007388 */ /* 0x010fe80000000400 */
[----:B------:R2:W-:Y:S04]  /*2910*/  STS.U16 [R16+0x4700], R33 ;  /* 0x0047002110007388 */ /* 0x0005e80000000400 */
[----:B------:R3:W-:Y:S04]  /*2920*/  STS.U16 [R16+0x4b00], R35 ;  /* 0x004b002310007388 */ /* 0x0007e80000000400 */
[----:B------:R-:W-:Y:S04]  /*2930*/  STS.U16 [R16+0x4f00], R45 ;  /* 0x004f002d10007388 */ /* 0x000fe80000000400 */
[----:B------:R-:W-:Y:S01]  /*2940*/  BAR.SYNC.DEFER_BLOCKING 0x0 ;  /* 0x0000000000007b1d */ /* 0x000fe20000010000 */
[----:B0-----:R-:W-:-:S04]  /*2950*/  IMAD.WIDE R52, R8, 0x2, R196 ;  /* 0x0000000208347825 */ /* 0x001fc800078e02c4 */
[----:B-1----:R-:W-:-:S04]  /*2960*/  IMAD.WIDE R28, R8, 0x2, R190 ;  /* 0x00000002081c7825 */ /* 0x002fc800078e02be */
[----:B------:R-:W-:-:S04]  /*2970*/  IMAD.WIDE R38, R8, 0x2, R198 ;  /* 0x0000000208267825 */ /* 0x000fc800078e02c6 */
[----:B------:R-:W-:-:S04]  /*2980*/  IMAD.WIDE R54, R8, 0x2, R194 ;  /* 0x0000000208367825 */ /* 0x000fc800078e02c2 */
[C---:B------:R-:W-:Y:S01]  /*2990*/  IMAD.WIDE R76, R8.reuse, 0x2, R192 ;  /* 0x00000002084c7825 */ /* 0x040fe200078e02c0 */
[----:B--2---:R0:W2:Y:S04]  /*29a0*/  LDG.E.U16 R33, [R52.64] ;  /* 0x0000000434217981 */ /* 0x0040a8000c1e1500 */
[----:B------:R1:W4:Y:S04]  /*29b0*/  LDG.E.U16 R31, [R24.64] ;  /* 0x00000004181f7981 */ /* 0x000328000c1e1500 */
[----:B------:R5:W2:Y:S01]  /*29c0*/  LDG.E.U16 R17, [R26.64] ;  /* 0x000000041a117981 */ /* 0x000aa2000c1e1500 */
[----:B0-----:R-:W-:-:S03]  /*29d0*/  IMAD.WIDE R52, R8, 0x2, R188 ;  /* 0x0000000208347825 */ /* 0x001fc600078e02bc */
[----:B------:R0:W2:Y:S04]  /*29e0*/  LDG.E.U16 R22, [R6.64] ;  /* 0x0000000406167981 */ /* 0x0000a8000c1e1500 */
[----:B------:R0:W2:Y:S04]  /*29f0*/  LDG.E.U16 R20, [R38.64] ;  /* 0x0000000426147981 */ /* 0x0000a8000c1e1500 */
[----:B------:R0:W2:Y:S04]  /*2a00*/  LDG.E.U16 R11, [R54.64] ;  /* 0x00000004360b7981 */ /* 0x0000a8000c1e1500 */
[----:B------:R0:W2:Y:S04]  /*2a10*/  LDG.E.U16 R28, [R28.64] ;  /* 0x000000041c1c7981 */ /* 0x0000a8000c1e1500 */
[----:B------:R0:W2:Y:S04]  /*2a20*/  LDG.E.U16 R18, [R78.64] ;  /* 0x000000044e127981 */ /* 0x0000a8000c1e1500 */
[----:B-----5:R5:W2:Y:S04]  /*2a30*/  LDG.E.U16 R26, [R108.64] ;  /* 0x000000046c1a7981 */ /* 0x020aa8000c1e1500 */
[----:B-1----:R5:W2:Y:S04]  /*2a40*/  LDG.E.U16 R24, [R110.64] ;  /* 0x000000046e187981 */ /* 0x002aa8000c1e1500 */
[----:B---3--:R1:W3:Y:S04]  /*2a50*/  LDG.E.U16 R35, [R36.64] ;  /* 0x0000000424237981 */ /* 0x0082e8000c1e1500 */
[----:B0-----:R0:W2:Y:S04]  /*2a60*/  LDG.E.U16 R7, [R76.64] ;  /* 0x000000044c077981 */ /* 0x0010a8000c1e1500 */
[----:B------:R0:W2:Y:S04]  /*2a70*/  LDG.E.U16 R29, [R52.64] ;  /* 0x00000004341d7981 */ /* 0x0000a8000c1e1500 */
[----:B------:R0:W2:Y:S04]  /*2a80*/  LDG.E.U16 R27, [R144.64] ;  /* 0x00000004901b7981 */ /* 0x0000a8000c1e1500 */
[----:B------:R0:W2:Y:S04]  /*2a90*/  LDG.E.U16 R6, [R146.64] ;  /* 0x0000000492067981 */ /* 0x0000a8000c1e1500 */
[----:B------:R0:W2:Y:S04]  /*2aa0*/  LDG.E.U16 R25, [R148.64] ;  /* 0x0000000494197981 */ /* 0x0000a8000c1e1500 */
[----:B------:R-:W-:Y:S04]  /*2ab0*/  LDSM.16.MT88.4 R140, [R9] ;  /* 0x00000000098c783b */ /* 0x000fe80000004200 */
[----:B------:R-:W5:Y:S04]  /*2ac0*/  LDSM.16.M88.4 R44, [R12+0x4000] ;  /* 0x004000000c2c783b */ /* 0x000f680000000200 */
[----:B------:R-:W5:Y:S04]  /*2ad0*/  LDSM.16.M88.4 R132, [R12+0x4400] ;  /* 0x004400000c84783b */ /* 0x000f680000000200 */
[----:B------:R-:W5:Y:S04]  /*2ae0*/  LDSM.16.M88.4 R160, [R12+0x4800] ;  /* 0x004800000ca0783b */ /* 0x000f680000000200 */
[----:B-1----:R-:W1:Y:S04]  /*2af0*/  LDSM.16.M88.4 R36, [R12+0x4c00] ;  /* 0x004c00000c24783b */ /* 0x002e680000000200 */
[----:B------:R-:W1:Y:S04]  /*2b00*/  LDSM.16.MT88.4 R124, [R9+0x80] ;  /* 0x00008000097c783b */ /* 0x000e680000004200 */
[----:B0-----:R-:W0:Y:S04]  /*2b10*/  LDSM.16.MT88.4 R76, [R9+0x1000] ;  /* 0x00100000094c783b */ /* 0x001e280000004200 */
[----:B------:R-:W0:Y:S04]  /*2b20*/  LDSM.16.MT88.4 R156, [R9+0x1080] ;  /* 0x00108000099c783b */ /* 0x000e280000004200 */
[----:B------:R-:W-:Y:S04]  /*2b30*/  LDSM.16.MT88.4 R152, [R9+0x2000] ;  /* 0x002000000998783b */ /* 0x000fe80000004200 */
[----:B------:R-:W0:Y:S04]  /*2b40*/  LDSM.16.M88.4 R148, [R4+0x4000] ;  /* 0x004000000494783b */ /* 0x000e280000000200 */
[----:B------:R-:W0:Y:S01]  /*2b50*/  LDSM.16.M88.4 R144, [R4+0x4400] ;  /* 0x004400000490783b */ /* 0x000e220000000200 */
[C---:B-----5:R-:W-:Y:S08]  /*2b60*/  HMMA.16816.F32.BF16 R108, R140.reuse, R44, RZ ;  /* 0x0000002c8c6c723c */ /* 0x060ff000000418ff */
[C---:B------:R-:W-:Y:S08]  /*2b70*/  HMMA.16816.F32.BF16 R128, R140.reuse, R132, RZ ;  /* 0x000000848c80723c */ /* 0x040ff000000418ff */
[C---:B------:R-:W-:Y:S08]  /*2b80*/  HMMA.16816.F32.BF16 R120, R140.reuse, R160, RZ ;  /* 0x000000a08c78723c */ /* 0x040ff000000418ff */
[----:B-1----:R-:W-:Y:S08]  /*2b90*/  HMMA.16816.F32.BF16 R140, R140, R36, RZ ;  /* 0x000000248c8c723c */ /* 0x002ff000000418ff */
[C---:B------:R-:W-:Y:S08]  /*2ba0*/  HMMA.16816.F32.BF16 R136, R124.reuse, R44, RZ ;  /* 0x0000002c7c88723c */ /* 0x040ff000000418ff */
[C---:B------:R-:W-:Y:S08]  /*2bb0*/  HMMA.16816.F32.BF16 R164, R124.reuse, R160, RZ ;  /* 0x000000a07ca4723c */ /* 0x040ff000000418ff */
[----:B------:R-:W-:Y:S08]  /*2bc0*/  HMMA.16816.F32.BF16 R52, R124, R132, RZ ;  /* 0x000000847c34723c */ /* 0x000ff000000418ff */
[C---:B0-----:R-:W-:Y:S08]  /*2bd0*/  HMMA.16816.F32.BF16 R108, R76.reuse, R46, R108 ;  /* 0x0000002e4c6c723c */ /* 0x041ff0000004186c */
[C---:B------:R-:W-:Y:S08]  /*2be0*/  HMMA.16816.F32.BF16 R128, R76.reuse, R134, R128 ;  /* 0x000000864c80723c */ /* 0x040ff00000041880 */
[C---:B------:R-:W-:Y:S08]  /*2bf0*/  HMMA.16816.F32.BF16 R120, R76.reuse, R162, R120 ;  /* 0x000000a24c78723c */ /* 0x040ff00000041878 */
[----:B------:R-:W-:Y:S01]  /*2c00*/  HMMA.16816.F32.BF16 R76, R76, R38, R140 ;  /* 0x000000264c4c723c */ /* 0x000fe2000004188c */
[----:B------:R-:W0:Y:S07]  /*2c10*/  LDSM.16.M88.4 R140, [R4+0x4800] ;  /* 0x00480000048c783b */ /* 0x000e2e0000000200 */
[C---:B------:R-:W-:Y:S01]  /*2c20*/  HMMA.16816.F32.BF16 R44, R156.reuse, R46, R136 ;  /* 0x0000002e9c2c723c */ /* 0x040fe20000041888 */
[----:B------:R-:W1:Y:S07]  /*2c30*/  LDSM.16.M88.4 R136, [R4+0x4c00] ;  /* 0x004c00000488783b */ /* 0x000e6e0000000200 */
[----:B------:R-:W-:Y:S01]  /*2c40*/  HMMA.16816.F32.BF16 R164, R156, R162, R164 ;  /* 0x000000a29ca4723c */ /* 0x000fe200000418a4 */
[----:B------:R-:W5:Y:S07]  /*2c50*/  LDSM.16.MT88.4 R160, [R9+0x3000] ;  /* 0x0030000009a0783b */ /* 0x000f6e0000004200 */
[----:B------:R-:W-:Y:S08]  /*2c60*/  HMMA.16816.F32.BF16 R124, R124, R36, RZ ;  /* 0x000000247c7c723c */ /* 0x000ff000000418ff */
[----:B------:R-:W-:Y:S01]  /*2c70*/  HMMA.16816.F32.BF16 R52, R156, R134, R52 ;  /* 0x000000869c34723c */ /* 0x000fe20000041834 */
[----:B------:R-:W5:Y:S07]  /*2c80*/  LDSM.16.MT88.4 R132, [R9+0x2080] ;  /* 0x002080000984783b */ /* 0x000f6e0000004200 */
[C---:B------:R-:W-:Y:S08]  /*2c90*/  HMMA.16816.F32.BF16 R108, R152.reuse, R148, R108 ;  /* 0x00000094986c723c */ /* 0x040ff0000004186c */
[C---:B------:R-:W-:Y:S08]  /*2ca0*/  HMMA.16816.F32.BF16 R128, R152.reuse, R144, R128 ;  /* 0x000000909880723c */ /* 0x040ff00000041880 */
[----:B0-----:R-:W-:Y:S08]  /*2cb0*/  HMMA.16816.F32.BF16 R120, R152, R140, R120 ;  /* 0x0000008c9878723c */ /* 0x001ff00000041878 */
[----:B------:R-:W-:Y:S01]  /*2cc0*/  HMMA.16816.F32.BF16 R124, R156, R38, R124 ;  /* 0x000000269c7c723c */ /* 0x000fe2000004187c */
[----:B------:R-:W0:Y:S04]  /*2cd0*/  LDSM.16.MT88.4 R36, [R9+0x3080] ;  /* 0x003080000924783b */ /* 0x000e280000004200 */
[----:B------:R-:W-:Y:S03]  /*2ce0*/  BAR.SYNC.DEFER_BLOCKING 0x0 ;  /* 0x0000000000007b1d */ /* 0x000fe60000010000 */
[----:B-1----:R-:W-:Y:S08]  /*2cf0*/  HMMA.16816.F32.BF16 R76, R152, R136, R76 ;  /* 0x00000088984c723c */ /* 0x002ff0000004184c */
[C---:B-----5:R-:W-:Y:S08]  /*2d00*/  HMMA.16816.F32.BF16 R108, R160.reuse, R150, R108 ;  /* 0x00000096a06c723c */ /* 0x060ff0000004186c */
[----:B------:R-:W-:Y:S08]  /*2d10*/  HMMA.16816.F32.BF16 R128, R160, R146, R128 ;  /* 0x00000092a080723c */ /* 0x000ff00000041880 */
[----:B------:R-:W-:Y:S08]  /*2d20*/  HMMA.16816.F32.BF16 R44, R132, R148, R44 ;  /* 0x00000094842c723c */ /* 0x000ff0000004182c */
[----:B------:R-:W-:Y:S08]  /*2d30*/  HMMA.16816.F32.BF16 R120, R160, R142, R120 ;  /* 0x0000008ea078723c */ /* 0x000ff00000041878 */
[----:B------:R-:W-:Y:S08]  /*2d40*/  HMMA.16816.F32.BF16 R52, R132, R144, R52 ;  /* 0x000000908434723c */ /* 0x000ff00000041834 */
[----:B------:R-:W-:Y:S08]  /*2d50*/  HMMA.16816.F32.BF16 R76, R160, R138, R76 ;  /* 0x0000008aa04c723c */ /* 0x000ff0000004184c */
[C---:B------:R-:W-:Y:S08]  /*2d60*/  HMMA.16816.F32.BF16 R164, R132.reuse, R140, R164 ;  /* 0x0000008c84a4723c */ /* 0x040ff000000418a4 */
[----:B------:R-:W-:Y:S07]  /*2d70*/  HMMA.16816.F32.BF16 R124, R132, R136, R124 ;  /* 0x00000088847c723c */ /* 0x000fee000004187c */
[----:B------:R-:W-:-:S02]  /*2d80*/  FMUL R132, R108, c[0x0][0x188] ;  /* 0x000062006c847a20 */ /* 0x000fc40000400000 */
[----:B------:R-:W-:Y:S02]  /*2d90*/  FMUL R133, R109, c[0x0][0x188] ;  /* 0x000062006d857a20 */ /* 0x000fe40000400000 */
[----:B------:R-:W-:-:S03]  /*2da0*/  FMUL R134, R128, c[0x0][0x188] ;  /* 0x0000620080867a20 */ /* 0x000fc60000400000 */
[----:B------:R-:W-:Y:S01]  /*2db0*/  FMNMX R133, R132, R133, !PT ;  /* 0x0000008584857209 */ /* 0x000fe20007800000 */
[----:B------:R-:W-:Y:S01]  /*2dc0*/  FMUL R132, R129, c[0x0][0x188] ;  /* 0x0000620081847a20 */ /* 0x000fe20000400000 */
[----:B0-----:R-:W-:Y:S02]  /*2dd0*/  HMMA.16816.F32.BF16 R44, R36, R150, R44 ;  /* 0x00000096242c723c */ /* 0x001fe4000004182c */
[----:B------:R-:W-:Y:S01]  /*2de0*/  FMNMX R135, R134, R133, !PT ;  /* 0x0000008586877209 */ /* 0x000fe20007800000 */
[----:B------:R-:W-:-:S03]  /*2df0*/  FMUL R133, R120, c[0x0][0x188] ;  /* 0x0000620078857a20 */ /* 0x000fc60000400000 */
[----:B------:R-:W-:Y:S01]  /*2e00*/  FMNMX R134, R132, R135, !PT ;  /* 0x0000008784867209 */ /* 0x000fe20007800000 */
[----:B------:R-:W-:Y:S01]  /*2e10*/  FMUL R132, R121, c[0x0][0x188] ;  /* 0x0000620079847a20 */ /* 0x000fe20000400000 */
[----:B------:R-:W-:Y:S02]  /*2e20*/  HMMA.16816.F32.BF16 R52, R36, R146, R52 ;  /* 0x000000922434723c */ /* 0x000fe40000041834 */
[----:B------:R-:W-:Y:S01]  /*2e30*/  FMNMX R135, R133, R134, !PT ;  /* 0x0000008685877209 */ /* 0x000fe20007800000 */
[----:B------:R-:W-:-:S03]  /*2e40*/  FMUL R133, R76, c[0x0][0x188] ;  /* 0x000062004c857a20 */ /* 0x000fc60000400000 */
[----:B------:R-:W-:Y:S01]  /*2e50*/  FMNMX R132, R132, R135, !PT ;  /* 0x0000008784847209 */ /* 0x000fe20007800000 */
[----:B------:R-:W-:Y:S01]  /*2e60*/  FMUL R134, R77, c[0x0][0x188] ;  /* 0x000062004d867a20 */ /* 0x000fe20000400000 */
[----:B------:R-:W-:Y:S02]  /*2e70*/  HMMA.16816.F32.BF16 R164, R36, R142, R164 ;  /* 0x0000008e24a4723c */ /* 0x000fe400000418a4 */
[----:B------:R-:W-:Y:S01]  /*2e80*/  FMNMX R135, R133, R132, !PT ;  /* 0x0000008485877209 */ /* 0x000fe20007800000 */
[----:B------:R-:W-:Y:S02]  /*2e90*/  FMUL R132, R110, c[0x0][0x188] ;  /* 0x000062006e847a20 */ /* 0x000fe40000400000 */
[----:B------:R-:W-:Y:S01]  /*2ea0*/  FMUL R133, R111, c[0x0][0x188] ;  /* 0x000062006f857a20 */ /* 0x000fe20000400000 */
[----:B------:R-:W-:-:S04]  /*2eb0*/  FMNMX R136, R134, R135, !PT ;  /* 0x0000008786887209 */ /* 0x000fc80007800000 */
[----:B------:R-:W-:Y:S01]  /*2ec0*/  FMNMX R135, R132, R133, !PT ;  /* 0x0000008584877209 */ /* 0x000fe20007800000 */
[----:B------:R-:W-:Y:S01]  /*2ed0*/  FMUL R132, R130, c[0x0][0x188] ;  /* 0x0000620082847a20 */ /* 0x000fe20000400000 */
[----:B------:R-:W0:Y:S01]  /*2ee0*/  SHFL.BFLY PT, R137, R136, 0x2, 0x1f ;  /* 0x0c401f0088897f89 */ /* 0x000e2200000e0000 */
[----:B------:R-:W-:Y:S01]  /*2ef0*/  FMUL R133, R44, c[0x0][0x188] ;  /* 0x000062002c857a20 */ /* 0x000fe20000400000 */
[----:B------:R-:W-:Y:S01]  /*2f00*/  HMMA.16816.F32.BF16 R124, R36, R138, R124 ;  /* 0x0000008a247c723c */ /* 0x000fe2000004187c */
[----:B------:R-:W-:Y:S01]  /*2f10*/  FMUL R134, R45, c[0x0][0x188] ;  /* 0x000062002d867a20 */ /* 0x000fe20000400000 */
[----:B------:R-:W-:-:S05]  /*2f20*/  FMNMX R135, R132, R135, !PT ;  /* 0x0000008784877209 */ /* 0x000fca0007800000 */
[----:B------:R-:W-:Y:S01]  /*2f30*/  FMUL R36, R131, c[0x0][0x188] ;  /* 0x0000620083247a20 */ /* 0x000fe20000400000 */
[----:B------:R-:W-:Y:S01]  /*2f40*/  FMNMX R133, R133, R134, !PT ;  /* 0x0000008685857209 */ /* 0x000fe20007800000 */
[----:B------:R-:W-:Y:S02]  /*2f50*/  FMUL R38, R52, c[0x0][0x188] ;  /* 0x0000620034267a20 */ /* 0x000fe40000400000 */
[----:B------:R-:W-:Y:S01]  /*2f60*/  FMUL R37, R122, c[0x0][0x188] ;  /* 0x000062007a257a20 */ /* 0x000fe20000400000 */
[----:B------:R-:W-:Y:S01]  /*2f70*/  FMNMX R36, R36, R135, !PT ;  /* 0x0000008724247209 */ /* 0x000fe20007800000 */
[----:B------:R-:W-:Y:S01]  /*2f80*/  FMUL R39, R53, c[0x0][0x188] ;  /* 0x0000620035277a20 */ /* 0x000fe20000400000 */
[----:B------:R-:W-:Y:S02]  /*2f90*/  FMNMX R132, R38, R133, !PT ;  /* 0x0000008526847209 */ /* 0x000fe40007800000 */
[----:B------:R-:W-:Y:S01]  /*2fa0*/  FMNMX R133, R37, R36, !PT ;  /* 0x0000002425857209 */ /* 0x000fe20007800000 */
[----:B------:R-:W-:Y:S01]  /*2fb0*/  FMUL R36, R123, c[0x0][0x188] ;  /* 0x000062007b247a20 */ /* 0x000fe20000400000 */
[----:B------:R-:W-:Y:S01]  /*2fc0*/  FMNMX R39, R39, R132, !PT ;  /* 0x0000008427277209 */ /* 0x000fe20007800000 */
[----:B------:R-:W-:-:S02]  /*2fd0*/  FMUL R38, R164, c[0x0][0x188] ;  /* 0x00006200a4267a20 */ /* 0x000fc40000400000 */
[----:B------:R-:W-:Y:S01]  /*2fe0*/  FMUL R37, R78, c[0x0][0x188] ;  /* 0x000062004e257a20 */ /* 0x000fe20000400000 */
[----:B------:R-:W-:Y:S02]  /*2ff0*/  FMNMX R132, R36, R133, !PT ;  /* 0x0000008524847209 */ /* 0x000fe40007800000 */
[----:B------:R-:W-:Y:S01]  /*3000*/  FMNMX R39, R38, R39, !PT ;  /* 0x0000002726277209 */ /* 0x000fe20007800000 */
[----:B------:R-:W-:Y:S01]  /*3010*/  FMUL R38, R165, c[0x0][0x188] ;  /* 0x00006200a5267a20 */ /* 0x000fe20000400000 */
[----:B------:R-:W-:Y:S01]  /*3020*/  FMNMX R37, R37, R132, !PT ;  /* 0x0000008425257209 */ /* 0x000fe20007800000 */
[----:B------:R-:W-:Y:S01]  /*3030*/  FMUL R36, R79, c[0x0][0x188] ;  /* 0x000062004f247a20 */ /* 0x000fe20000400000 */
[----:B0-----:R-:W-:Y:S02]  /*3040*/  FMNMX R137, R136, R137, !PT ;  /* 0x0000008988897209 */ /* 0x001fe40007800000 */
[----:B------:R-:W-:Y:S01]  /*3050*/  FMNMX R133, R38, R39, !PT ;  /* 0x0000002726857209 */ /* 0x000fe20007800000 */
[----:B------:R-:W-:Y:S01]  /*3060*/  FMUL R38, R124, c[0x0][0x188] ;  /* 0x000062007c267a20 */ /* 0x000fe20000400000 */
[----:B------:R-:W-:Y:S01]  /*3070*/  FMNMX R132, R36, R37, !PT ;  /* 0x0000002524847209 */ /* 0x000fe20007800000 */
[----:B------:R-:W-:-:S02]  /*3080*/  FMUL R36, R46, c[0x0][0x188] ;  /* 0x000062002e247a20 */ /* 0x000fc40000400000 */
[----:B------:R-:W-:Y:S01]  /*3090*/  FMUL R37, R47, c[0x0][0x188] ;  /* 0x000062002f257a20 */ /* 0x000fe20000400000 */
[----:B------:R-:W0:Y:S01]  /*30a0*/  SHFL.BFLY PT, R136, R137, 0x1, 0x1f ;  /* 0x0c201f0089887f89 */ /* 0x000e2200000e0000 */
[----:B------:R-:W-:Y:S01]  /*30b0*/  FMUL R39, R125, c[0x0][0x188] ;  /* 0x000062007d277a20 */ /* 0x000fe20000400000 */
[----:B------:R-:W-:Y:S02]  /*30c0*/  FMNMX R38, R38, R133, !PT ;  /* 0x0000008526267209 */ /* 0x000fe40007800000 */
[----:B------:R-:W-:Y:S01]  /*30d0*/  FMNMX R133, R36, R37, !PT ;  /* 0x0000002524857209 */ /* 0x000fe20007800000 */
[----:B------:R-:W-:Y:S01]  /*30e0*/  FMUL R36, R54, c[0x0][0x188] ;  /* 0x0000620036247a20 */ /* 0x000fe20000400000 */
[----:B------:R-:W-:Y:S01]  /*30f0*/  FMNMX R134, R39, R38, !PT ;  /* 0x0000002627867209 */ /* 0x000fe20007800000 */
[----:B------:R-:W-:-:S03]  /*3100*/  FMUL R37, R55, c[0x0][0x188] ;  /* 0x0000620037257a20 */ /* 0x000fc60000400000 */
[----:B------:R-:W-:Y:S01]  /*3110*/  FMNMX R38, R36, R133, !PT ;  /* 0x0000008524267209 */ /* 0x000fe20007800000 */
[----:B------:R-:W-:Y:S01]  /*3120*/  FMUL R36, R166, c[0x0][0x188] ;  /* 0x00006200a6247a20 */ /* 0x000fe20000400000 */
[----:B------:R-:W1:Y:S02]  /*3130*/  SHFL.BFLY PT, R133, R134, 0x2, 0x1f ;  /* 0x0c401f0086857f89 */ /* 0x000e6400000e0000 */
[----:B------:R-:W-:Y:S01]  /*3140*/  FMNMX R39, R37, R38, !PT ;  /* 0x0000002625277209 */ /* 0x000fe20007800000 */
[----:B------:R-:W-:-:S03]  /*3150*/  FMUL R37, R167, c[0x0][0x188] ;  /* 0x00006200a7257a20 */ /* 0x000fc60000400000 */
[----:B------:R-:W-:-:S04]  /*3160*/  FMNMX R36, R36, R39, !PT ;  /* 0x0000002724247209 */ /* 0x000fc80007800000 */
[----:B------:R-:W-:Y:S01]  /*3170*/  FMNMX R39, R37, R36, !PT ;  /* 0x0000002425277209 */ /* 0x000fe20007800000 */
[----:B------:R-:W-:Y:S01]  /*3180*/  FMUL R36, R126, c[0x0][0x188] ;  /* 0x000062007e247a20 */ /* 0x000fe20000400000 */
[----:B0-----:R-:W-:Y:S01]  /*3190*/  FMNMX R136, R137, R136, !PT ;  /* 0x0000008889887209 */ /* 0x001fe20007800000 */
[----:B------:R-:W-:-:S03]  /*31a0*/  FMUL R37, R127, c[0x0][0x188] ;  /* 0x000062007f257a20 */ /* 0x000fc60000400000 */
[----:B------:R-:W-:Y:S02]  /*31b0*/  FMNMX R36, R36, R39, !PT ;  /* 0x0000002724247209 */ /* 0x000fe40007800000 */
[----:B------:R-:W-:Y:S02]  /*31c0*/  FMNMX R144, R136, R5, !PT ;  /* 0x0000000588907209 */ /* 0x000fe40007800000 */
[----:B------:R-:W-:Y:S01]  /*31d0*/  FMNMX R36, R37, R36, !PT ;  /* 0x0000002425247209 */ /* 0x000fe20007800000 */
[----:B------:R-:W0:Y:S02]  /*31e0*/  SHFL.BFLY PT, R135, R132, 0x2, 0x1f ;  /* 0x0c401f0084877f89 */ /* 0x000e2400000e0000 */
[----:B------:R-:W-:Y:S01]  /*31f0*/  FFMA R108, R108, c[0x0][0x188], -R144 ;  /* 0x000062006c6c7a23 */ /* 0x000fe20000000890 */
[----:B-1----:R-:W-:Y:S01]  /*3200*/  FMNMX R133, R134, R133, !PT ;  /* 0x0000008586857209 */ /* 0x002fe20007800000 */
[----:B------:R-:W1:Y:S02]  /*3210*/  SHFL.BFLY PT, R37, R36, 0x2, 0x1f ;  /* 0x0c401f0024257f89 */ /* 0x000e6400000e0000 */
[----:B------:R-:W-:-:S02]  /*3220*/  FMUL R145, R108, 1.4426950216293334961 ;  /* 0x3fb8aa3b6c917820 */ /* 0x000fc40000400000 */
[----:B------:R-:W5:Y:S01]  /*3230*/  SHFL.BFLY PT, R108, R133, 0x1, 0x1f ;  /* 0x0c201f00856c7f89 */ /* 0x000f6200000e0000 */
[----:B------:R-:W-:-:S04]  /*3240*/  FFMA R109, R109, c[0x0][0x188], -R144 ;  /* 0x000062006d6d7a23 */ /* 0x000fc80000000890 */
[----:B------:R-:W-:-:S04]  /*3250*/  FMUL R109, R109, 1.4426950216293334961 ;  /* 0x3fb8aa3b6d6d7820 */ /* 0x000fc80000400000 */
[----:B------:R1:W-:Y:S01]  /*3260*/  MUFU.EX2 R146, R109 ;  /* 0x0000006d00927308 */ /* 0x0003e20000000800 */
[----:B0-----:R-:W-:Y:S02]  /*3270*/  FMNMX R135, R132, R135, !PT ;  /* 0x0000008784877209 */ /* 0x001fe40007800000 */
[----:B-1----:R-:W-:-:S03]  /*3280*/  FMNMX R109, R36, R37, !PT ;  /* 0x00000025246d7209 */ /* 0x002fc60007800000 */
[----:B------:R-:W0:Y:S01]  /*3290*/  SHFL.BFLY PT, R38, R135, 0x1, 0x1f ;  /* 0x0c201f0087267f89 */ /* 0x000e2200000e0000 */
[----:B-----5:R-:W-:-:S03]  /*32a0*/  FMNMX R36, R133, R108, !PT ;  /* 0x0000006c85247209 */ /* 0x020fc60007800000 */
[----:B--2---:R-:W-:Y:S04]  /*32b0*/  STS.U16 [R169+0x4000], R22 ;  /* 0x00400016a9007388 */ /* 0x004fe80000000400 */
[----:B------:R-:W-:Y:S04]  /*32c0*/  STS.U16 [R169+0x4200], R17 ;  /* 0x00420011a9007388 */ /* 0x000fe80000000400 */
[----:B------:R-:W-:Y:S04]  /*32d0*/  STS.U16 [R169+0x4400], R20 ;  /* 0x00440014a9007388 */ /* 0x000fe80000000400 */
[----:B------:R-:W1:Y:S04]  /*32e0*/  SHFL.BFLY PT, R108, R109, 0x1, 0x1f ;  /* 0x0c201f006d6c7f89 */ /* 0x000e6800000e0000 */
[----:B------:R-:W-:Y:S04]  /*32f0*/  STS.U16 [R169+0x4600], R11 ;  /* 0x0046000ba9007388 */ /* 0x000fe80000000400 */
[----:B------:R-:W-:Y:S04]  /*3300*/  STS.U16 [R169+0x4800], R28 ;  /* 0x0048001ca9007388 */ /* 0x000fe80000000400 */
[----:B------:R2:W-:Y:S04]  /*3310*/  STS.U16 [R169+0x4a00], R18 ;  /* 0x004a0012a9007388 */ /* 0x0005e80000000400 */
[----:B------:R-:W-:Y:S04]  /*3320*/  STS.U16 [R169+0x4c00], R26 ;  /* 0x004c001aa9007388 */ /* 0x000fe80000000400 */
[----:B------:R-:W-:Y:S04]  /*3330*/  STS.U16 [R169+0x4e00], R24 ;  /* 0x004e0018a9007388 */ /* 0x000fe80000000400 */
[----:B----4-:R-:W-:Y:S04]  /*3340*/  STS.U16 [R14+0x4100], R31 ;  /* 0x0041001f0e007388 */ /* 0x010fe80000000400 */
[----:B---3--:R-:W-:Y:S04]  /*3350*/  STS.U16 [R14+0x4300], R35 ;  /* 0x004300230e007388 */ /* 0x008fe80000000400 */
[----:B------:R-:W-:Y:S04]  /*3360*/  STS.U16 [R14+0x4500], R33 ;  /* 0x004500210e007388 */ /* 0x000fe80000000400 */
[----:B------:R-:W-:Y:S04]  /*3370*/  STS.U16 [R14+0x4700], R7 ;  /* 0x004700070e007388 */ /* 0x000fe80000000400 */
[----:B------:R-:W-:Y:S04]  /*3380*/  STS.U16 [R14+0x4900], R29 ;  /* 0x0049001d0e007388 */ /* 0x000fe80000000400 */
[----:B------:R-:W-:Y:S04]  /*3390*/  STS.U16 [R14+0x4b00], R27 ;  /* 0x004b001b0e007388 */ /* 0x000fe80000000400 */
[----:B------:R3:W-:Y:S04]  /*33a0*/  STS.U16 [R14+0x4d00], R6 ;  /* 0x004d00060e007388 */ /* 0x0007e80000000400 */
[----:B------:R-:W-:Y:S04]  /*33b0*/  STS.U16 [R14+0x4f00], R25 ;  /* 0x004f00190e007388 */ /* 0x000fe80000000400 */
[----:B------:R-:W-:Y:S01]  /*33c0*/  BAR.SYNC.DEFER_BLOCKING 0x0 ;  /* 0x0000000000007b1d */ /* 0x000fe20000010000 */
[----:B0-----:R-:W-:-:S02]  /*33d0*/  FMNMX R38, R135, R38, !PT ;  /* 0x0000002687267209 */ /* 0x001fc40007800000 */
[----:B-1----:R-:W-:Y:S02]  /*33e0*/  FMNMX R108, R109, R108, !PT ;  /* 0x0000006c6d6c7209 */ /* 0x002fe40007800000 */
[----:B------:R-:W-:Y:S02]  /*33f0*/  FMNMX R152, R38, R23, !PT ;  /* 0x0000001726987209 */ /* 0x000fe40007800000 */
[----:B--2---:R-:W-:Y:S02]  /*3400*/  FMNMX R18, R36, R19, !PT ;  /* 0x0000001324127209 */ /* 0x004fe40007800000 */
[----:B---3--:R-:W-:Y:S01]  /*3410*/  FMNMX R6, R108, R21, !PT ;  /* 0x000000156c067209 */ /* 0x008fe20007800000 */
[----:B------:R-:W-:Y:S02]  /*3420*/  FADD R11, -R152, R23 ;  /* 0x00000017980b7221 */ /* 0x000fe40000000100 */
[--C-:B------:R-:W-:Y:S02]  /*3430*/  FFMA R44, R44, c[0x0][0x188], -R18.reuse ;  /* 0x000062002c2c7a23 */ /* 0x100fe40000000812 */
[----:B------:R-:W-:-:S02]  /*3440*/  FFMA R45, R45, c[0x0][0x188], -R18 ;  /* 0x000062002d2d7a23 */ /* 0x000fc40000000812 */
[----:B------:R-:W-:Y:S01]  /*3450*/  FADD R5, -R144, R5 ;  /* 0x0000000590057221 */ /* 0x000fe20000000100 */
[----:B------:R-:W0:Y:S01]  /*3460*/  LDSM.16.M88.4 R24, [R13+0x4200] ;  /* 0x004200000d18783b */ /* 0x000e220000000200 */
[----:B------:R-:W-:Y:S02]  /*3470*/  FFMA R131, R131, c[0x0][0x188], -R152 ;  /* 0x0000620083837a23 */ /* 0x000fe40000000898 */
[----:B------:R-:W-:Y:S01]  /*3480*/  FADD R19, -R18, R19 ;  /* 0x0000001312137221 */ /* 0x000fe20000000100 */
[----:B------:R-:W1:Y:S01]  /*3490*/  LDSM.16.M88.4 R36, [R13+0x4000] ;  /* 0x004000000d24783b */ /* 0x000e620000000200 */
[----:B------:R-:W-:Y:S02]  /*34a0*/  FFMA R54, R54, c[0x0][0x188], -R6 ;  /* 0x0000620036367a23 */ /* 0x000fe40000000806 */
[----:B------:R-:W-:Y:S02]  /*34b0*/  FFMA R110, R110, c[0x0][0x188], -R152 ;  /* 0x000062006e6e7a23 */ /* 0x000fe40000000898 */
[----:B------:R-:W-:-:S02]  /*34c0*/  FFMA R128, R128, c[0x0][0x188], -R144 ;  /* 0x0000620080807a23 */ /* 0x000fc40000000890 */
[----:B------:R-:W-:Y:S01]  /*34d0*/  FFMA R129, R129, c[0x0][0x188], -R144 ;  /* 0x0000620081817a23 */ /* 0x000fe20000000890 */
[----:B------:R-:W2:Y:S01]  /*34e0*/  MUFU.EX2 R145, R145 ;  /* 0x0000009100917308 */ /* 0x000ea20000000800 */
[--C-:B------:R-:W-:Y:S01]  /*34f0*/  FFMA R111, R111, c[0x0][0x188], -R152.reuse ;  /* 0x000062006f6f7a23 */ /* 0x100fe20000000898 */
[----:B------:R-:W-:Y:S01]  /*3500*/  LDSM.16.M88.4 R132, [R13+0x4400] ;  /* 0x004400000d84783b */ /* 0x000fe20000000200 */
[----:B------:R-:W-:Y:S02]  /*3510*/  FMUL R7, R11, 1.4426950216293334961 ;  /* 0x3fb8aa3b0b077820 */ /* 0x000fe40000400000 */
[----:B------:R-:W-:Y:S01]  /*3520*/  FFMA R130, R130, c[0x0][0x188], -R152 ;  /* 0x0000620082827a23 */ /* 0x000fe20000000898 */
[----:B------:R-:W-:Y:S01]  /*3530*/  LDSM.16.M88.4 R140, [R13+0x4c00] ;  /* 0x004c00000d8c783b */ /* 0x000fe20000000200 */
[----:B------:R-:W-:Y:S02]  /*3540*/  FMUL R11, R44, 1.4426950216293334961 ;  /* 0x3fb8aa3b2c0b7820 */ /* 0x000fe40000400000 */
[----:B------:R-:W-:Y:S01]  /*3550*/  FFMA R22, R46, c[0x0][0x188], -R6 ;  /* 0x000062002e167a23 */ /* 0x000fe20000000806 */
[----:B------:R-:W-:Y:S01]  /*3560*/  LDSM.16.M88.4 R136, [R13+0x4e00] ;  /* 0x004e00000d88783b */ /* 0x000fe20000000200 */
[----:B------:R-:W-:-:S02]  /*3570*/  FMUL R29, R45, 1.4426950216293334961 ;  /* 0x3fb8aa3b2d1d7820 */ /* 0x000fc40000400000 */
[----:B------:R-:W-:Y:S02]  /*3580*/  FFMA R20, R47, c[0x0][0x188], -R6 ;  /* 0x000062002f147a23 */ /* 0x000fe40000000806 */
[--C-:B------:R-:W-:Y:S01]  /*3590*/  FFMA R23, R52, c[0x0][0x188], -R18.reuse ;  /* 0x0000620034177a23 */ /* 0x100fe20000000812 */
[----:B------:R-:W3:Y:S01]  /*35a0*/  LDSM.16.M88.4 R44, [R13+0x4a00] ;  /* 0x004a00000d2c783b */ /* 0x000ee20000000200 */
[----:B------:R-:W-:Y:S02]  /*35b0*/  FFMA R53, R53, c[0x0][0x188], -R18 ;  /* 0x0000620035357a23 */ /* 0x000fe40000000812 */
[----:B------:R-:W-:Y:S02]  /*35c0*/  FADD R21, -R6, R21 ;  /* 0x0000001506157221 */ /* 0x000fe40000000100 */
[----:B------:R-:W-:Y:S02]  /*35d0*/  FFMA R55, R55, c[0x0][0x188], -R6 ;  /* 0x0000620037377a23 */ /* 0x000fe40000000806 */
[----:B------:R-:W-:-:S02]  /*35e0*/  FMUL R5, R5, 1.4426950216293334961 ;  /* 0x3fb8aa3b05057820 */ /* 0x000fc40000400000 */
[----:B------:R-:W-:Y:S02]  /*35f0*/  FMUL R28, R131, 1.4426950216293334961 ;  /* 0x3fb8aa3b831c7820 */ /* 0x000fe40000400000 */
[----:B------:R-:W-:Y:S02]  /*3600*/  FMUL R19, R19, 1.4426950216293334961 ;  /* 0x3fb8aa3b13137820 */ /* 0x000fe40000400000 */
[----:B------:R-:W-:Y:S02]  /*3610*/  FMUL R35, R54, 1.4426950216293334961 ;  /* 0x3fb8aa3b36237820 */ /* 0x000fe40000400000 */
[----:B------:R-:W-:Y:S02]  /*3620*/  FMUL R110, R110, 1.4426950216293334961 ;  /* 0x3fb8aa3b6e6e7820 */ /* 0x000fe40000400000 */
[----:B------:R-:W-:Y:S02]  /*3630*/  FMUL R111, R111, 1.4426950216293334961 ;  /* 0x3fb8aa3b6f6f7820 */ /* 0x000fe40000400000 */
        /* <DEDUP_REMOVED lines=8> */
[----:B------:R-:W-:Y:S01]  /*36c0*/  FMUL R55, R55, 1.4426950216293334961 ;  /* 0x3fb8aa3b37377820 */ /* 0x000fe20000400000 */
[----:B------:R-:W-:Y:S08]  /*36d0*/  MUFU.EX2 R52, R29 ;  /* 0x0000001d00347308 */ /* 0x000ff00000000800 */
[----:B------:R-:W-:Y:S08]  /*36e0*/  MUFU.EX2 R147, R128 ;  /* 0x0000008000937308 */ /* 0x000ff00000000800 */
[----:B------:R-:W-:Y:S08]  /*36f0*/  MUFU.EX2 R154, R129 ;  /* 0x00000081009a7308 */ /* 0x000ff00000000800 */
[----:B------:R-:W4:Y:S08]  /*3700*/  MUFU.EX2 R5, R5 ;  /* 0x0000000500057308 */ /* 0x000f300000000800 */
[----:B------:R-:W-:Y:S08]  /*3710*/  MUFU.EX2 R153, R110 ;  /* 0x0000006e00997308 */ /* 0x000ff00000000800 */
[----:B------:R5:W0:Y:S08]  /*3720*/  MUFU.EX2 R156, R111 ;  /* 0x0000006f009c7308 */ /* 0x000a300000000800 */
[----:B------:R0:W-:Y:S01]  /*3730*/  MUFU.EX2 R17, R130 ;  /* 0x0000008200117308 */ /* 0x0001e20000000800 */
[----:B-----5:R-:W5:Y:S07]  /*3740*/  LDSM.16.M88.4 R108, [R13+0x4800] ;  /* 0x004800000d6c783b */ /* 0x020f6e0000000200 */
[----:B------:R-:W-:Y:S01]  /*3750*/  MUFU.EX2 R28, R28 ;  /* 0x0000001c001c7308 */ /* 0x000fe20000000800 */
[----:B0-----:R-:W0:Y:S07]  /*3760*/  LDSM.16.M88.4 R128, [R13+0x4600] ;  /* 0x004600000d80783b */ /* 0x001e2e0000000200 */
[----:B------:R-:W0:Y:S08]  /*3770*/  MUFU.EX2 R7, R7 ;  /* 0x0000000700077308 */ /* 0x000e300000000800 */
[----:B------:R-:W0:Y:S08]  /*3780*/  MUFU.EX2 R11, R11 ;  /* 0x0000000b000b7308 */ /* 0x000e300000000800 */
[----:B------:R-:W-:Y:S08]  /*3790*/  MUFU.EX2 R158, R23 ;  /* 0x00000017009e7308 */ /* 0x000ff00000000800 */
[----:B------:R-:W-:Y:S08]  /*37a0*/  MUFU.EX2 R29, R53 ;  /* 0x00000035001d7308 */ /* 0x000ff00000000800 */
[----:B------:R-:W0:Y:S08]  /*37b0*/  MUFU.EX2 R19, R19 ;  /* 0x0000001300137308 */ /* 0x000e300000000800 */
[----:B------:R-:W-:Y:S08]  /*37c0*/  MUFU.EX2 R31, R22 ;  /* 0x00000016001f7308 */ /* 0x000ff00000000800 */
[----:B------:R0:W0:Y:S08]  /*37d0*/  MUFU.EX2 R54, R20 ;  /* 0x0000001400367308 */ /* 0x0000300000000800 */
[----:B------:R-:W-:Y:S08]  /*37e0*/  MUFU.EX2 R35, R35 ;  /* 0x0000002300237308 */ /* 0x000ff00000000800 */
[----:B------:R0:W1:Y:S08]  /*37f0*/  MUFU.EX2 R33, R21 ;  /* 0x0000001500217308 */ /* 0x0000700000000800 */
[----:B------:R-:W3:Y:S01]  /*3800*/  MUFU.EX2 R160, R55 ;  /* 0x0000003700a07308 */ /* 0x000ee20000000800 */
[----:B--2---:R-:W-:Y:S01]  /*3810*/  F2FP.BF16.PACK_AB R148, R146, R145 ;  /* 0x000000919294723e */ /* 0x004fe200000010ff */
[C---:B----4-:R-:W-:Y:S01]  /*3820*/  FMUL R88, R5.reuse, R88 ;  /* 0x0000005805587220 */ /* 0x050fe20000400000 */
[----:B------:R-:W-:Y:S01]  /*3830*/  F2FP.BF16.PACK_AB R149, R156, R153 ;  /* 0x000000999c95723e */ /* 0x000fe200000010ff */
[----:B------:R-:W-:Y:S01]  /*3840*/  FMUL R89, R5, R89 ;  /* 0x0000005905597220 */ /* 0x000fe20000400000 */
[----:B------:R-:W-:Y:S01]  /*3850*/  F2FP.BF16.PACK_AB R150, R154, R147 ;  /* 0x000000939a96723e */ /* 0x000fe200000010ff */
[C---:B0-----:R-:W-:Y:S01]  /*3860*/  FMUL R90, R7.reuse, R90 ;  /* 0x0000005a075a7220 */ /* 0x041fe20000400000 */
[----:B------:R-:W-:Y:S01]  /*3870*/  F2FP.BF16.PACK_AB R151, R28, R17 ;  /* 0x000000111c97723e */ /* 0x000fe200000010ff */
[----:B------:R-:W-:Y:S01]  /*3880*/  FMUL R91, R7, R91 ;  /* 0x0000005b075b7220 */ /* 0x000fe20000400000 */
[----:B------:R-:W-:Y:S01]  /*3890*/  F2FP.BF16.PACK_AB R20, R52, R11 ;  /* 0x0000000b3414723e */ /* 0x000fe200000010ff */
[C---:B------:R-:W-:Y:S01]  /*38a0*/  FMUL R112, R19.reuse, R112 ;  /* 0x0000007013707220 */ /* 0x040fe20000400000 */
[----:B------:R-:W-:Y:S01]  /*38b0*/  F2FP.BF16.PACK_AB R21, R54, R31 ;  /* 0x0000001f3615723e */ /* 0x000fe200000010ff */
[----:B------:R-:W-:Y:S01]  /*38c0*/  FMUL R113, R19, R113 ;  /* 0x0000007113717220 */ /* 0x000fe20000400000 */
[----:B------:R-:W-:Y:S01]  /*38d0*/  F2FP.BF16.PACK_AB R22, R29, R158 ;  /* 0x0000009e1d16723e */ /* 0x000fe200000010ff */
[C---:B-1----:R-:W-:Y:S01]  /*38e0*/  FMUL R114, R33.reuse, R114 ;  /* 0x0000007221727220 */ /* 0x042fe20000400000 */
[----:B---3--:R-:W-:Y:S01]  /*38f0*/  F2FP.BF16.PACK_AB R23, R160, R35 ;  /* 0x00000023a017723e */ /* 0x008fe200000010ff */
[----:B------:R-:W-:-:S02]  /*3900*/  FMUL R115, R33, R115 ;  /* 0x0000007321737220 */ /* 0x000fc40000400000 */
[----:B------:R-:W-:Y:S02]  /*3910*/  FFMA R76, R76, c[0x0][0x188], -R144 ;  /* 0x000062004c4c7a23 */ /* 0x000fe40000000890 */
[--C-:B------:R-:W-:Y:S02]  /*3920*/  FFMA R122, R122, c[0x0][0x188], -R152.reuse ;  /* 0x000062007a7a7a23 */ /* 0x100fe40000000898 */
[----:B------:R-:W-:Y:S01]  /*3930*/  FFMA R123, R123, c[0x0][0x188], -R152 ;  /* 0x000062007b7b7a23 */ /* 0x000fe20000000898 */
[----:B------:R-:W-:Y:S01]  /*3940*/  HMMA.16816.F32.BF16 R88, R148, R24, R88 ;  /* 0x000000189458723c */ /* 0x000fe20000041858 */
[C---:B------:R-:W-:Y:S02]  /*3950*/  FMUL R96, R5.reuse, R96 ;  /* 0x0000006005607220 */ /* 0x040fe40000400000 */
[----:B------:R-:W-:Y:S02]  /*3960*/  FMUL R97, R5, R97 ;  /* 0x0000006105617220 */ /* 0x000fe40000400000 */
[----:B------:R-:W-:-:S02]  /*3970*/  FMUL R98, R7, R98 ;  /* 0x0000006207627220 */ /* 0x000fc40000400000 */
[----:B------:R-:W-:Y:S01]  /*3980*/  FMUL R99, R7, R99 ;  /* 0x0000006307637220 */ /* 0x000fe20000400000 */
[----:B------:R-:W-:Y:S01]  /*3990*/  HMMA.16816.F32.BF16 R112, R20, R24, R112 ;  /* 0x000000181470723c */ /* 0x000fe20000041870 */
[C---:B------:R-:W-:Y:S02]  /*39a0*/  FMUL R64, R19.reuse, R64 ;  /* 0x0000004013407220 */ /* 0x040fe40000400000 */
[----:B------:R-:W-:Y:S02]  /*39b0*/  FMUL R65, R19, R65 ;  /* 0x0000004113417220 */ /* 0x000fe40000400000 */
[C---:B------:R-:W-:Y:S02]  /*39c0*/  FMUL R66, R33.reuse, R66 ;  /* 0x0000004221427220 */ /* 0x040fe40000400000 */
[----:B------:R-:W-:Y:S02]  /*39d0*/  FMUL R67, R33, R67 ;  /* 0x0000004321437220 */ /* 0x000fe40000400000 */
[----:B------:R-:W-:-:S02]  /*39e0*/  FFMA R120, R120, c[0x0][0x188], -R144 ;  /* 0x0000620078787a23 */ /* 0x000fc40000000890 */
[----:B------:R-:W-:Y:S02]  /*39f0*/  FFMA R121, R121, c[0x0][0x188], -R144 ;  /* 0x0000620079797a23 */ /* 0x000fe40000000890 */
[----:B------:R-:W-:Y:S02]  /*3a00*/  FMUL R24, R76, 1.4426950216293334961 ;  /* 0x3fb8aa3b4c187820 */ /* 0x000fe40000400000 */
[----:B------:R-:W-:Y:S02]  /*3a10*/  FMUL R53, R122, 1.4426950216293334961 ;  /* 0x3fb8aa3b7a357820 */ /* 0x000fe40000400000 */
[----:B------:R-:W-:Y:S02]  /*3a20*/  FMUL R76, R123, 1.4426950216293334961 ;  /* 0x3fb8aa3b7b4c7820 */ /* 0x000fe40000400000 */
[----:B------:R-:W-:Y:S02]  /*3a30*/  FFMA R78, R78, c[0x0][0x188], -R152 ;  /* 0x000062004e4e7a23 */ /* 0x000fe40000000898 */
[----:B------:R-:W-:-:S02]  /*3a40*/  FMUL R48, R5, R48 ;  /* 0x0000003005307220 */ /* 0x000fc40000400000 */
[----:B------:R-:W-:Y:S02]  /*3a50*/  FMUL R49, R5, R49 ;  /* 0x0000003105317220 */ /* 0x000fe40000400000 */
[C---:B------:R-:W-:Y:S02]  /*3a60*/  FMUL R50, R7.reuse, R50 ;  /* 0x0000003207327220 */ /* 0x040fe40000400000 */
[----:B------:R-:W-:Y:S02]  /*3a70*/  FMUL R51, R7, R51 ;  /* 0x0000003307337220 */ /* 0x000fe40000400000 */
[----:B------:R-:W-:Y:S02]  /*3a80*/  FMUL R120, R120, 1.4426950216293334961 ;  /* 0x3fb8aa3b78787820 */ /* 0x000fe40000400000 */
[----:B------:R-:W-:Y:S02]  /*3a90*/  FMUL R121, R121, 1.4426950216293334961 ;  /* 0x3fb8aa3b79797820 */ /* 0x000fe40000400000 */
[----:B------:R-:W-:-:S02]  /*3aa0*/  FFMA R79, R79, c[0x0][0x188], -R152 ;  /* 0x000062004f4f7a23 */ /* 0x000fc40000000898 */
[C---:B------:R-:W-:Y:S02]  /*3ab0*/  FMUL R92, R19.reuse, R92 ;  /* 0x0000005c135c7220 */ /* 0x040fe40000400000 */
[----:B------:R-:W-:Y:S02]  /*3ac0*/  FMUL R93, R19, R93 ;  /* 0x0000005d135d7220 */ /* 0x000fe40000400000 */
[C---:B------:R-:W-:Y:S02]  /*3ad0*/  FMUL R94, R33.reuse, R94 ;  /* 0x0000005e215e7220 */ /* 0x040fe40000400000 */
[----:B------:R-:W-:Y:S02]  /*3ae0*/  FMUL R95, R33, R95 ;  /* 0x0000005f215f7220 */ /* 0x000fe40000400000 */
[----:B------:R-:W-:Y:S01]  /*3af0*/  FFMA R166, R166, c[0x0][0x188], -R6 ;  /* 0x00006200a6a67a23 */ /* 0x000fe20000000806 */
[----:B------:R-:W-:Y:S01]  /*3b00*/  HMMA.16816.F32.BF16 R96, R148, R36, R96 ;  /* 0x000000249460723c */ /* 0x000fe20000041860 */
[----:B------:R-:W-:Y:S01]  /*3b10*/  FFMA R164, R164, c[0x0][0x188], -R18 ;  /* 0x00006200a4a47a23 */ /* 0x000fe20000000812 */
[----:B------:R-:W-:Y:S01]  /*3b20*/  MUFU.EX2 R25, R121 ;  /* 0x0000007900197308 */ /* 0x000fe20000000800 */
[----:B------:R-:W-:-:S02]  /*3b30*/  FMUL R55, R78, 1.4426950216293334961 ;  /* 0x3fb8aa3b4e377820 */ /* 0x000fc40000400000 */
[----:B------:R-:W-:Y:S02]  /*3b40*/  FMUL R78, R79, 1.4426950216293334961 ;  /* 0x3fb8aa3b4f4e7820 */ /* 0x000fe40000400000 */
[----:B------:R-:W-:Y:S01]  /*3b50*/  FFMA R165, R165, c[0x0][0x188], -R18 ;  /* 0x00006200a5a57a23 */ /* 0x000fe20000000812 */
[----:B------:R-:W-:Y:S01]  /*3b60*/  HMMA.16816.F32.BF16 R64, R20, R36, R64 ;  /* 0x000000241440723c */ /* 0x000fe20000041840 */
[----:B------:R-:W-:Y:S01]  /*3b70*/  FMUL R79, R166, 1.4426950216293334961 ;  /* 0x3fb8aa3ba64f7820 */ /* 0x000fe20000400000 */
[----:B------:R-:W0:Y:S01]  /*3b80*/  MUFU.EX2 R36, R120 ;  /* 0x0000007800247308 */ /* 0x000e220000000800 */
[----:B------:R-:W-:Y:S02]  /*3b90*/  FMUL R164, R164, 1.4426950216293334961 ;  /* 0x3fb8aa3ba4a47820 */ /* 0x000fe40000400000 */
[----:B------:R-:W-:Y:S02]  /*3ba0*/  FFMA R77, R77, c[0x0][0x188], -R144 ;  /* 0x000062004d4d7a23 */ /* 0x000fe40000000890 */
[----:B------:R-:W-:Y:S01]  /*3bb0*/  FFMA R167, R167, c[0x0][0x188], -R6 ;  /* 0x00006200a7a77a23 */ /* 0x000fe20000000806 */
[----:B------:R-:W-:Y:S02]  /*3bc0*/  HMMA.16816.F32.BF16 R48, R148, R44, R48 ;  /* 0x0000002c9430723c */ /* 0x000fe40000041830 */
[----:B------:R-:W-:Y:S01]  /*3bd0*/  MUFU.EX2 R53, R53 ;  /* 0x0000003500357308 */ /* 0x000fe20000000800 */
[----:B------:R-:W-:-:S02]  /*3be0*/  FMUL R80, R5, R80 ;  /* 0x0000005005507220 */ /* 0x000fc40000400000 */
[----:B------:R-:W-:Y:S02]  /*3bf0*/  FMUL R81, R5, R81 ;  /* 0x0000005105517220 */ /* 0x000fe40000400000 */
[C---:B------:R-:W-:Y:S01]  /*3c00*/  FMUL R82, R7.reuse, R82 ;  /* 0x0000005207527220 */ /* 0x040fe20000400000 */
[----:B------:R-:W-:Y:S02]  /*3c10*/  HMMA.16816.F32.BF16 R92, R20, R44, R92 ;  /* 0x0000002c145c723c */ /* 0x000fe4000004185c */
[----:B------:R-:W1:Y:S01]  /*3c20*/  MUFU.EX2 R76, R76 ;  /* 0x0000004c004c7308 */ /* 0x000e620000000800 */
[----:B------:R-:W-:Y:S02]  /*3c30*/  FMUL R83, R7, R83 ;  /* 0x0000005307537220 */ /* 0x000fe40000400000 */
[C---:B------:R-:W-:Y:S02]  /*3c40*/  FMUL R116, R19.reuse, R116 ;  /* 0x0000007413747220 */ /* 0x040fe40000400000 */
[----:B------:R-:W-:-:S02]  /*3c50*/  FMUL R117, R19, R117 ;  /* 0x0000007513757220 */ /* 0x000fc40000400000 */
[C---:B------:R-:W-:Y:S02]  /*3c60*/  FMUL R118, R33.reuse, R118 ;  /* 0x0000007621767220 */ /* 0x040fe40000400000 */
[----:B------:R-:W-:Y:S02]  /*3c70*/  FMUL R119, R33, R119 ;  /* 0x0000007721777220 */ /* 0x000fe40000400000 */
[----:B------:R-:W-:Y:S02]  /*3c80*/  FMUL R45, R165, 1.4426950216293334961 ;  /* 0x3fb8aa3ba52d7820 */ /* 0x000fe40000400000 */
[----:B------:R-:W-:Y:S02]  /*3c90*/  FFMA R124, R124, c[0x0][0x188], -R18 ;  /* 0x000062007c7c7a23 */ /* 0x000fe40000000812 */
[----:B------:R-:W-:Y:S01]  /*3ca0*/  FADD R11, R11, R52 ;  /* 0x000000340b0b7221 */ /* 0x000fe20000000000 */
[----:B------:R-:W2:Y:S01]  /*3cb0*/  MUFU.EX2 R44, R164 ;  /* 0x000000a4002c7308 */ /* 0x000ea20000000800 */
[----:B------:R-:W-:-:S02]  /*3cc0*/  FFMA R126, R126, c[0x0][0x188], -R6 ;  /* 0x000062007e7e7a23 */ /* 0x000fc40000000806 */
[----:B------:R-:W-:Y:S02]  /*3cd0*/  FADD R146, R145, R146 ;  /* 0x0000009291927221 */ /* 0x000fe40000000000 */
[----:B------:R-:W-:Y:S02]  /*3ce0*/  FADD R156, R153, R156 ;  /* 0x0000009c999c7221 */ /* 0x000fe40000000000 */
[----:B------:R-:W-:Y:S01]  /*3cf0*/  FMUL R37, R77, 1.4426950216293334961 ;  /* 0x3fb8aa3b4d257820 */ /* 0x000fe20000400000 */
[----:B------:R-:W3:Y:S01]  /*3d00*/  MUFU.EX2 R79, R79 ;  /* 0x0000004f004f7308 */ /* 0x000ee20000000800 */
[----:B------:R-:W-:Y:S02]  /*3d10*/  FMUL R167, R167, 1.4426950216293334961 ;  /* 0x3fb8aa3ba7a77820 */ /* 0x000fe40000400000 */
[C---:B------:R-:W-:Y:S02]  /*3d20*/  FMUL R84, R19.reuse, R84 ;  /* 0x0000005413547220 */ /* 0x040fe40000400000 */
[----:B------:R-:W-:-:S02]  /*3d30*/  FMUL R85, R19, R85 ;  /* 0x0000005513557220 */ /* 0x000fc40000400000 */
[C---:B------:R-:W-:Y:S02]  /*3d40*/  FMUL R86, R33.reuse, R86 ;  /* 0x0000005621567220 */ /* 0x040fe40000400000 */
[----:B------:R-:W-:Y:S02]  /*3d50*/  FMUL R87, R33, R87 ;  /* 0x0000005721577220 */ /* 0x000fe40000400000 */
[C---:B------:R-:W-:Y:S02]  /*3d60*/  FMUL R60, R19.reuse, R60 ;  /* 0x0000003c133c7220 */ /* 0x040fe40000400000 */
[----:B------:R-:W-:Y:S02]  /*3d70*/  FMUL R61, R19, R61 ;  /* 0x0000003d133d7220 */ /* 0x000fe40000400000 */
[C---:B------:R-:W-:Y:S02]  /*3d80*/  FMUL R62, R33.reuse, R62 ;  /* 0x0000003e213e7220 */ /* 0x040fe40000400000 */
[----:B------:R-:W-:-:S02]  /*3d90*/  FMUL R63, R33, R63 ;  /* 0x0000003f213f7220 */ /* 0x000fc40000400000 */
[C---:B------:R-:W-:Y:S02]  /*3da0*/  FMUL R68, R19.reuse, R68 ;  /* 0x0000004413447220 */ /* 0x040fe40000400000 */
[----:B------:R-:W-:Y:S02]  /*3db0*/  FMUL R69, R19, R69 ;  /* 0x0000004513457220 */ /* 0x000fe40000400000 */
[C---:B------:R-:W-:Y:S02]  /*3dc0*/  FMUL R70, R33.reuse, R70 ;  /* 0x0000004621467220 */ /* 0x040fe40000400000 */
[----:B------:R-:W-:Y:S02]  /*3dd0*/  FMUL R71, R33, R71 ;  /* 0x0000004721477220 */ /* 0x000fe40000400000 */
[----:B------:R-:W-:Y:S02]  /*3de0*/  FMUL R77, R124, 1.4426950216293334961 ;  /* 0x3fb8aa3b7c4d7820 */ /* 0x000fe40000400000 */
[----:B------:R-:W-:-:S02]  /*3df0*/  FFMA R125, R125, c[0x0][0x188], -R18 ;  /* 0x000062007d7d7a23 */ /* 0x000fc40000000812 */
[C---:B------:R-:W-:Y:S02]  /*3e00*/  FMUL R72, R19.reuse, R72 ;  /* 0x0000004813487220 */ /* 0x040fe40000400000 */
[----:B------:R-:W-:Y:S02]  /*3e10*/  FMUL R73, R19, R73 ;  /* 0x0000004913497220 */ /* 0x000fe40000400000 */
[C---:B------:R-:W-:Y:S02]  /*3e20*/  FMUL R74, R33.reuse, R74 ;  /* 0x0000004a214a7220 */ /* 0x040fe40000400000 */
[----:B------:R-:W-:Y:S02]  /*3e30*/  FMUL R75, R33, R75 ;  /* 0x0000004b214b7220 */ /* 0x000fe40000400000 */
[----:B------:R-:W-:Y:S01]  /*3e40*/  FADD R158, R158, R11 ;  /* 0x0000000b9e9e7221 */ /* 0x000fe20000000000 */
[----:B------:R-:W4:Y:S01]  /*3e50*/  MUFU.EX2 R45, R45 ;  /* 0x0000002d002d7308 */ /* 0x000f220000000800 */
[----:B------:R-:W-:-:S02]  /*3e60*/  FADD R147, R147, R146 ;  /* 0x0000009293937221 */ /* 0x000fc40000000000 */
[----:B------:R-:W-:Y:S02]  /*3e70*/  FADD R17, R17, R156 ;  /* 0x0000009c11117221 */ /* 0x000fe40000000000 */
[----:B------:R-:W-:Y:S01]  /*3e80*/  FMUL R11, R126, 1.4426950216293334961 ;  /* 0x3fb8aa3b7e0b7820 */ /* 0x000fe20000400000 */
[----:B-----5:R-:W-:Y:S01]  /*3e90*/  HMMA.16816.F32.BF16 R80, R148, R108, R80 ;  /* 0x0000006c9450723c */ /* 0x020fe20000041850 */
[----:B------:R-:W-:Y:S02]  /*3ea0*/  FADD R52, R31, R54 ;  /* 0x000000361f347221 */ /* 0x000fe40000000000 */
[----:B------:R-:W-:Y:S01]  /*3eb0*/  FFMA R127, R127, c[0x0][0x188], -R6 ;  /* 0x000062007f7f7a23 */ /* 0x000fe20000000806 */
[----:B------:R-:W5:Y:S01]  /*3ec0*/  MUFU.EX2 R54, R167 ;  /* 0x000000a700367308 */ /* 0x000f620000000800 */
[----:B------:R-:W-:-:S03]  /*3ed0*/  FADD R147, R154, R147 ;  /* 0x000000939a937221 */ /* 0x000fc60000000000 */
[----:B------:R-:W-:Y:S01]  /*3ee0*/  HMMA.16816.F32.BF16 R116, R20, R108, R116 ;  /* 0x0000006c1474723c */ /* 0x000fe20000041874 */
[----:B------:R-:W-:-:S03]  /*3ef0*/  FADD R28, R28, R17 ;  /* 0x000000111c1c7221 */ /* 0x000fc60000000000 */
[----:B------:R-:W-:Y:S03]  /*3f00*/  MUFU.EX2 R24, R24 ;  /* 0x0000001800187308 */ /* 0x000fe60000000800 */
[----:B------:R-:W-:Y:S01]  /*3f10*/  FMUL R108, R125, 1.4426950216293334961 ;  /* 0x3fb8aa3b7d6c7820 */ /* 0x000fe20000400000 */
[----:B------:R-:W-:Y:S01]  /*3f20*/  HMMA.16816.F32.BF16 R84, R20, R132, R84 ;  /* 0x000000841454723c */ /* 0x000fe20000041854 */
[----:B------:R-:W-:-:S03]  /*3f30*/  FADD R35, R35, R52 ;  /* 0x0000003423237221 */ /* 0x000fc60000000000 */
[----:B------:R-:W0:Y:S01]  /*3f40*/  MUFU.EX2 R37, R37 ;  /* 0x0000002500257308 */ /* 0x000e220000000800 */
[----:B------:R-:W-:-:S03]  /*3f50*/  FMUL R127, R127, 1.4426950216293334961 ;  /* 0x3fb8aa3b7f7f7820 */ /* 0x000fc60000400000 */
[----:B------:R-:W-:Y:S04]  /*3f60*/  HMMA.16816.F32.BF16 R60, R20, R128, R60 ;  /* 0x00000080143c723c */ /* 0x000fe8000004183c */
[----:B------:R-:W-:Y:S01]  /*3f70*/  MUFU.EX2 R55, R55 ;  /* 0x0000003700377308 */ /* 0x000fe20000000800 */
[----:B------:R-:W-:-:S03]  /*3f80*/  FADD R29, R29, R158 ;  /* 0x0000009e1d1d7221 */ /* 0x000fc60000000000 */
[C---:B------:R-:W-:Y:S04]  /*3f90*/  HMMA.16816.F32.BF16 R68, R20.reuse, R140, R68 ;  /* 0x0000008c1444723c */ /* 0x040fe80000041844 */
[----:B------:R-:W2:Y:S04]  /*3fa0*/  MUFU.EX2 R78, R78 ;  /* 0x0000004e004e7308 */ /* 0x000ea80000000800 */
[----:B------:R-:W-:Y:S04]  /*3fb0*/  HMMA.16816.F32.BF16 R72, R20, R136, R72 ;  /* 0x000000881448723c */ /* 0x000fe80000041848 */
[----:B------:R-:W2:Y:S03]  /*3fc0*/  MUFU.EX2 R77, R77 ;  /* 0x0000004d004d7308 */ /* 0x000ea60000000800 */
[----:B0-----:R-:W-:Y:S01]  /*3fd0*/  F2FP.BF16.PACK_AB R20, R25, R36 ;  /* 0x000000241914723e */ /* 0x001fe200000010ff */
[----:B------:R-:W-:Y:S01]  /*3fe0*/  FADD R36, R36, R147 ;  /* 0x0000009324247221 */ /* 0x000fe20000000000 */
[----:B-1----:R-:W-:-:S03]  /*3ff0*/  F2FP.BF16.PACK_AB R21, R76, R53 ;  /* 0x000000354c15723e */ /* 0x002fc600000010ff */
[----:B------:R-:W0:Y:S01]  /*4000*/  MUFU.EX2 R11, R11 ;  /* 0x0000000b000b7308 */ /* 0x000e220000000800 */
[----:B------:R-:W-:Y:S02]  /*4010*/  FADD R53, R53, R28 ;  /* 0x0000001c35357221 */ /* 0x000fe40000000000 */
[----:B------:R-:W-:Y:S02]  /*4020*/  FADD R160, R160, R35 ;  /* 0x00000023a0a07221 */ /* 0x000fe40000000000 */
[----:B------:R-:W-:-:S03]  /*4030*/  FADD R25, R25, R36 ;  /* 0x0000002419197221 */ /* 0x000fc60000000000 */
[----:B------:R-:W1:Y:S01]  /*4040*/  MUFU.EX2 R108, R108 ;  /* 0x0000006c006c7308 */ /* 0x000e620000000800 */
[----:B--2---:R-:W-:Y:S02]  /*4050*/  FADD R36, R44, R29 ;  /* 0x0000001d2c247221 */ /* 0x004fe40000000000 */
[----:B---3--:R-:W-:-:S05]  /*4060*/  FADD R17, R79, R160 ;  /* 0x000000a04f117221 */ /* 0x008fca0000000000 */
[----:B------:R-:W2:Y:S01]  /*4070*/  MUFU.EX2 R28, R127 ;  /* 0x0000007f001c7308 */ /* 0x000ea20000000800 */
[----:B----4-:R-:W-:Y:S02]  /*4080*/  FADD R36, R45, R36 ;  /* 0x000000242d247221 */ /* 0x010fe40000000000 */
[----:B------:R-:W-:Y:S02]  /*4090*/  FADD R76, R76, R53 ;  /* 0x000000354c4c7221 */ /* 0x000fe40000000000 */
[----:B-----5:R-:W-:Y:S01]  /*40a0*/  FADD R52, R54, R17 ;  /* 0x0000001136347221 */ /* 0x020fe20000000000 */
[----:B------:R-:W-:Y:S01]  /*40b0*/  F2FP.BF16.PACK_AB R22, R37, R24 ;  /* 0x000000182516723e */ /* 0x000fe200000010ff */
[----:B------:R-:W-:Y:S01]  /*40c0*/  FADD R24, R24, R25 ;  /* 0x0000001918187221 */ /* 0x000fe20000000000 */
[----:B------:R-:W-:Y:S01]  /*40d0*/  F2FP.BF16.PACK_AB R23, R78, R55 ;  /* 0x000000374e17723e */ /* 0x000fe200000010ff */
[----:B------:R-:W-:Y:S02]  /*40e0*/  FADD R17, R77, R36 ;  /* 0x000000244d117221 */ /* 0x000fe40000000000 */
[----:B------:R-:W-:-:S02]  /*40f0*/  FADD R55, R55, R76 ;  /* 0x0000004c37377221 */ /* 0x000fc40000000000 */
[----:B0-----:R-:W-:Y:S02]  /*4100*/  FADD R25, R11, R52 ;  /* 0x000000340b197221 */ /* 0x001fe40000000000 */
[----:B------:R-:W-:Y:S02]  /*4110*/  FADD R24, R37, R24 ;  /* 0x0000001825187221 */ /* 0x000fe40000000000 */
[----:B-1----:R-:W-:Y:S02]  /*4120*/  FADD R17, R108, R17 ;  /* 0x000000116c117221 */ /* 0x002fe40000000000 */
[----:B------:R-:W-:Y:S02]  /*4130*/  FADD R78, R78, R55 ;  /* 0x000000374e4e7221 */ /* 0x000fe40000000000 */
[----:B--2---:R-:W-:Y:S02]  /*4140*/  FADD R25, R28, R25 ;  /* 0x000000191c197221 */ /* 0x004fe40000000000 */
[----:B------:R-:W-:-:S02]  /*4150*/  FMUL R104, R5, R104 ;  /* 0x0000006805687220 */ /* 0x000fc40000400000 */
[----:B------:R-:W-:Y:S02]  /*4160*/  FMUL R105, R5, R105 ;  /* 0x0000006905697220 */ /* 0x000fe40000400000 */
[C---:B------:R-:W-:Y:S02]  /*4170*/  FMUL R106, R7.reuse, R106 ;  /* 0x0000006a076a7220 */ /* 0x040fe40000400000 */
[----:B------:R-:W-:Y:S02]  /*4180*/  FMUL R107, R7, R107 ;  /* 0x0000006b076b7220 */ /* 0x000fe40000400000 */
[C---:B------:R-:W-:Y:S02]  /*4190*/  FMUL R40, R5.reuse, R40 ;  /* 0x0000002805287220 */ /* 0x040fe40000400000 */
[----:B------:R-:W-:Y:S02]  /*41a0*/  FMUL R41, R5, R41 ;  /* 0x0000002905297220 */ /* 0x000fe40000400000 */
        /* <DEDUP_REMOVED lines=9> */
[----:B------:R-:W-:Y:S01]  /*4240*/  FMUL R59, R7, R59 ;  /* 0x0000003b073b7220 */ /* 0x000fe20000400000 */
[----:B------:R-:W0:Y:S04]  /*4250*/  SHFL.BFLY PT, R29, R24, 0x2, 0x1f ;  /* 0x0c401f00181d7f89 */ /* 0x000e2800000e0000 */
[----:B------:R-:W1:Y:S01]  /*4260*/  SHFL.BFLY PT, R36, R17, 0x2, 0x1f ;  /* 0x0c401f0011247f89 */ /* 0x000e6200000e0000 */
[C---:B------:R-:W-:Y:S03]  /*4270*/  HMMA.16816.F32.BF16 R104, R148.reuse, R132, R104 ;  /* 0x000000849468723c */ /* 0x040fe60000041868 */
[----:B------:R-:W2:Y:S04]  /*4280*/  SHFL.BFLY PT, R31, R78, 0x2, 0x1f ;  /* 0x0c401f004e1f7f89 */ /* 0x000ea800000e0000 */
[----:B------:R-:W3:Y:S01]  /*4290*/  SHFL.BFLY PT, R76, R25, 0x2, 0x1f ;  /* 0x0c401f00194c7f89 */ /* 0x000ee200000e0000 */
[C---:B------:R-:W-:Y:S08]  /*42a0*/  HMMA.16816.F32.BF16 R40, R148.reuse, R128, R40 ;  /* 0x000000809428723c */ /* 0x040ff00000041828 */
[C---:B------:R-:W-:Y:S08]  /*42b0*/  HMMA.16816.F32.BF16 R100, R148.reuse, R140, R100 ;  /* 0x0000008c9464723c */ /* 0x040ff00000041864 */
[----:B------:R-:W-:Y:S01]  /*42c0*/  HMMA.16816.F32.BF16 R56, R148, R136, R56 ;  /* 0x000000889438723c */ /* 0x000fe20000041838 */
[----:B0-----:R-:W-:-:S02]  /*42d0*/  FADD R29, R24, R29 ;  /* 0x0000001d181d7221 */ /* 0x001fc40000000000 */
[----:B-1----:R-:W-:Y:S02]  /*42e0*/  FADD R36, R17, R36 ;  /* 0x0000002411247221 */ /* 0x002fe40000000000 */
[----:B--2---:R-:W-:Y:S02]  /*42f0*/  FADD R31, R78, R31 ;  /* 0x0000001f4e1f7221 */ /* 0x004fe40000000000 */
[----:B---3--:R-:W-:Y:S01]  /*4300*/  FADD R76, R25, R76 ;  /* 0x0000004c194c7221 */ /* 0x008fe20000000000 */
[C---:B------:R-:W-:Y:S01]  /*4310*/  HMMA.16816.F32.BF16 R96, R20.reuse, R38, R96 ;  /* 0x000000261460723c */ /* 0x040fe20000041860 */
[----:B------:R-:W-:Y:S02]  /*4320*/  F2FP.BF16.PACK_AB R55, R28, R11 ;  /* 0x0000000b1c37723e */ /* 0x000fe400000010ff */
[----:B------:R-:W0:Y:S05]  /*4330*/  SHFL.BFLY PT, R11, R36, 0x1, 0x1f ;  /* 0x0c201f00240b7f89 */ /* 0x000e2a00000e0000 */
[C---:B------:R-:W-:Y:S01]  /*4340*/  HMMA.16816.F32.BF16 R88, R20.reuse, R26, R88 ;  /* 0x0000001a1458723c */ /* 0x040fe20000041858 */
[----:B------:R-:W1:Y:S07]  /*4350*/  SHFL.BFLY PT, R17, R76, 0x1, 0x1f ;  /* 0x0c201f004c117f89 */ /* 0x000e6e00000e0000 */
[C---:B------:R-:W-:Y:S08]  /*4360*/  HMMA.16816.F32.BF16 R104, R20.reuse, R134, R104 ;  /* 0x000000861468723c */ /* 0x040ff00000041868 */
[C---:B------:R-:W-:Y:S08]  /*4370*/  HMMA.16816.F32.BF16 R40, R20.reuse, R130, R40 ;  /* 0x000000821428723c */ /* 0x040ff00000041828 */
[C---:B------:R-:W-:Y:S08]  /*4380*/  HMMA.16816.F32.BF16 R80, R20.reuse, R110, R80 ;  /* 0x0000006e1450723c */ /* 0x040ff00000041850 */
[C---:B------:R-:W-:Y:S08]  /*4390*/  HMMA.16816.F32.BF16 R48, R20.reuse, R46, R48 ;  /* 0x0000002e1430723c */ /* 0x040ff00000041830 */
[C---:B------:R-:W-:Y:S08]  /*43a0*/  HMMA.16816.F32.BF16 R100, R20.reuse, R142, R100 ;  /* 0x0000008e1464723c */ /* 0x040ff00000041864 */
[----:B------:R-:W-:Y:S01]  /*43b0*/  HMMA.16816.F32.BF16 R56, R20, R138, R56 ;  /* 0x0000008a1438723c */ /* 0x000fe20000041838 */
[----:B------:R-:W2:Y:S04]  /*43c0*/  SHFL.BFLY PT, R20, R29, 0x1, 0x1f ;  /* 0x0c201f001d147f89 */ /* 0x000ea800000e0000 */
[----:B------:R-:W3:Y:S01]  /*43d0*/  SHFL.BFLY PT, R22, R31, 0x1, 0x1f ;  /* 0x0c201f001f167f89 */ /* 0x000ee200000e0000 */
[----:B------:R-:W-:-:S04]  /*43e0*/  IADD3 R3, R3, 0x20, RZ ;  /* 0x0000002003037810 */ /* 0x000fc80007ffe0ff */
[----:B------:R-:W-:Y:S02]  /*43f0*/  ISETP.GE.AND P0, PT, R3, c[0x0][0x1d0], PT ;  /* 0x0000740003007a0c */ /* 0x000fe40003f06270 */
[----:B------:R-:W-:Y:S02]  /*4400*/  F2FP.BF16.PACK_AB R53, R54, R79 ;  /* 0x0000004f3635723e */ /* 0x000fe400000010ff */
[----:B------:R-:W-:Y:S02]  /*4410*/  F2FP.BF16.PACK_AB R52, R45, R44 ;  /* 0x0000002c2d34723e */ /* 0x000fe400000010ff */
[----:B------:R-:W-:Y:S01]  /*4420*/  F2FP.BF16.PACK_AB R54, R108, R77 ;  /* 0x0000004d6c36723e */ /* 0x000fe200000010ff */
[----:B0-----:R-:W-:Y:S01]  /*4430*/  FADD R11, R36, R11 ;  /* 0x0000000b240b7221 */ /* 0x001fe20000000000 */
[----:B------:R-:W-:Y:S01]  /*4440*/  MOV R21, 0x20 ;  /* 0x0000002000157802 */ /* 0x000fe20000000f00 */
[----:B-1----:R-:W-:Y:S01]  /*4450*/  FADD R17, R76, R17 ;  /* 0x000000114c117221 */ /* 0x002fe20000000000 */
[----:B------:R-:W-:Y:S01]  /*4460*/  MOV R23, R152 ;  /* 0x0000009800177202 */ /* 0x000fe20000000f00 */
[----:B------:R-:W-:-:S02]  /*4470*/  FFMA R32, R19, R32, R11 ;  /* 0x0000002013207223 */ /* 0x000fc4000000000b */
[----:B------:R-:W-:Y:S01]  /*4480*/  HMMA.16816.F32.BF16 R64, R52, R38, R64 ;  /* 0x000000263440723c */ /* 0x000fe20000041840 */
[----:B--2---:R-:W-:Y:S02]  /*4490*/  FADD R20, R29, R20 ;  /* 0x000000141d147221 */ /* 0x004fe40000000000 */
[----:B---3--:R-:W-:-:S05]  /*44a0*/  FADD R22, R31, R22 ;  /* 0x000000161f167221 */ /* 0x008fca0000000000 */
[----:B------:R-:W-:Y:S01]  /*44b0*/  HMMA.16816.F32.BF16 R112, R52, R26, R112 ;  /* 0x0000001a3470723c */ /* 0x000fe20000041870 */
[C---:B------:R-:W-:Y:S01]  /*44c0*/  IMAD R8, R21.reuse, c[0x0][0x1b4], R8 ;  /* 0x00006d0015087a24 */ /* 0x040fe200078e0208 */
[----:B------:R-:W-:Y:S01]  /*44d0*/  MOV R19, R18 ;  /* 0x0000001200137202 */ /* 0x000fe20000000f00 */
[----:B------:R-:W-:Y:S01]  /*44e0*/  IMAD R10, R21, c[0x0][0x1a4], R10 ;  /* 0x00006900150a7a24 */ /* 0x000fe200078e020a */
[----:B------:R-:W-:Y:S01]  /*44f0*/  MOV R21, R6 ;  /* 0x0000000600157202 */ /* 0x000fe20000000f00 */
[----:B------:R-:W-:-:S03]  /*4500*/  FFMA R168, R5, R168, R20 ;  /* 0x000000a805a87223 */ /* 0x000fc60000000014 */
[----:B------:R-:W-:Y:S01]  /*4510*/  HMMA.16816.F32.BF16 R84, R52, R134, R84 ;  /* 0x000000863454723c */ /* 0x000fe20000041854 */
[----:B------:R-:W-:Y:S01]  /*4520*/  FFMA R34, R7, R34, R22 ;  /* 0x0000002207227223 */ /* 0x000fe20000000016 */
[----:B------:R-:W-:Y:S01]  /*4530*/  MOV R5, R144 ;  /* 0x0000009000057202 */ /* 0x000fe20000000f00 */
[----:B------:R-:W-:-:S05]  /*4540*/  FFMA R30, R33, R30, R17 ;  /* 0x0000001e211e7223 */ /* 0x000fca0000000011 */
[C---:B------:R-:W-:Y:S08]  /*4550*/  HMMA.16816.F32.BF16 R60, R52.reuse, R130, R60 ;  /* 0x00000082343c723c */ /* 0x040ff0000004183c */
[C---:B------:R-:W-:Y:S08]  /*4560*/  HMMA.16816.F32.BF16 R116, R52.reuse, R110, R116 ;  /* 0x0000006e3474723c */ /* 0x040ff00000041874 */
[C---:B------:R-:W-:Y:S08]  /*4570*/  HMMA.16816.F32.BF16 R92, R52.reuse, R46, R92 ;  /* 0x0000002e345c723c */ /* 0x040ff0000004185c */
[C---:B------:R-:W-:Y:S08]  /*4580*/  HMMA.16816.F32.BF16 R68, R52.reuse, R142, R68 ;  /* 0x0000008e3444723c */ /* 0x040ff00000041844 */
[----:B------:R-:W-:Y:S01]  /*4590*/  HMMA.16816.F32.BF16 R72, R52, R138, R72 ;  /* 0x0000008a3448723c */ /* 0x000fe20000041848 */
[----:B------:R-:W-:Y:S01]  /*45a0*/  @P0 CALL.REL.NOINC `(.L_x_1) ;  /* 0x0000001000000944 */ /* 0x000fe20003c00000 */
[----:B------:R-:W-:Y:S06]  /*45b0*/  BRA `(.L_x_2) ;  /* 0xffffdfd000007947 */ /* 0x000fec000383ffff */
.L_x_1:
[----:B------:R-:W-:-:S07]  /*45c0*/  NOP ;  /* 0x0000000000007918 */ /* 0x000fce0000000000 */
[----:B------:R-:W-:Y:S02]  /*45d0*/  MOV R3, R6 ;  /* 0x0000000600037202 */ /* 0x000fe40000000f00 */
[----:B------:R-:W-:-:S07]  /*45e0*/  MOV R24, R18 ;  /* 0x0000001200187202 */ /* 0x000fce0000000f00 */
.L_x_0:
[----:B------:R-:W-:Y:S01]  /*45f0*/  SHF.L.U32 R8, R0, 0x2, RZ ;  /* 0x0000000200087819 */ /* 0x000fe200000006ff */
[----:B------:R-:W-:Y:S01]  /*4600*/  FMUL R20, R168, 8388608 ;  /* 0x4b000000a8147820 */ /* 0x000fe20000400000 */
[----:B------:R-:W-:Y:S01]  /*4610*/  MOV R36, R34 ;  /* 0x0000002200247202 */ /* 0x000fe20000000f00 */
[----:B------:R-:W-:Y:S01]  /*4620*/  FMUL R31, R30, 8388608 ;  /* 0x4b0000001e1f7820 */ /* 0x000fe20000400000 */
[----:B------:R-:W-:Y:S01]  /*4630*/  LOP3.LUT R5, R8, 0x70, RZ, 0xc0, !PT ;  /* 0x0000007008057812 */ /* 0x000fe200078ec0ff */
[----:B------:R-:W-:Y:S01]  /*4640*/  BAR.SYNC.DEFER_BLOCKING 0x0 ;  /* 0x0000000000007b1d */ /* 0x000fe20000010000 */
[----:B------:R-:W-:Y:S01]  /*4650*/  FSETP.GEU.AND P1, PT, R168, 1.175494350822287508e-38, PT ;  /* 0x00800000a800780b */ /* 0x000fe20003f2e000 */
[----:B------:R-:W-:Y:S01]  /*4660*/  FMUL R21, R36, 8388608 ;  /* 0x4b00000024157820 */ /* 0x000fe20000400000 */
[----:B------:R-:W-:-:S02]  /*4670*/  LEA R172, R172, R5, 0x3 ;  /* 0x00000005acac7211 */ /* 0x000fc400078e18ff */
[----:B------:R-:W-:Y:S02]  /*4680*/  SHF.L.U32 R5, R0, 0x8, RZ ;  /* 0x0000000800057819 */ /* 0x000fe400000006ff */
[----:B------:R-:W-:Y:S02]  /*4690*/  MOV R19, R32 ;  /* 0x0000002000137202 */ /* 0x000fe40000000f00 */
[----:B------:R-:W-:Y:S02]  /*46a0*/  FSEL R20, R20, R168, !P1 ;  /* 0x000000a814147208 */ /* 0x000fe40004800000 */
[----:B------:R-:W-:Y:S01]  /*46b0*/  FSETP.GEU.AND P2, PT, R36, 1.175494350822287508e-38, PT ;  /* 0x008000002400780b */ /* 0x000fe20003f4e000 */
[----:B------:R-:W-:Y:S01]  /*46c0*/  FMUL R22, R19, 8388608 ;  /* 0x4b00000013167820 */ /* 0x000fe20000400000 */
[----:B------:R-:W-:Y:S02]  /*46d0*/  SHF.L.U32 R7, R0, 0x5, RZ ;  /* 0x0000000500077819 */ /* 0x000fe400000006ff */
[----:B------:R-:W-:-:S02]  /*46e0*/  LOP3.LUT R6, R5, 0x1800, RZ, 0xc0, !PT ;  /* 0x0000180005067812 */ /* 0x000fc400078ec0ff */
[----:B------:R-:W-:Y:S02]  /*46f0*/  SHF.L.U32 R10, R0, 0xa, RZ ;  /* 0x0000000a000a7819 */ /* 0x000fe400000006ff */
[----:B------:R-:W-:Y:S02]  /*4700*/  IADD3 R4, R20, -0x3f3504f3, RZ ;  /* 0xc0cafb0d14047810 */ /* 0x000fe40007ffe0ff */
[----:B------:R-:W-:Y:S02]  /*4710*/  FSEL R21, R21, R36, !P2 ;  /* 0x0000002415157208 */ /* 0x000fe40005000000 */
[----:B------:R-:W-:Y:S02]  /*4720*/  FSETP.GEU.AND P3, PT, R19, 1.175494350822287508e-38, PT ;  /* 0x008000001300780b */ /* 0x000fe40003f6e000 */
[----:B------:R-:W-:Y:S01]  /*4730*/  LOP3.LUT R25, R6, 0x60, R7, 0xf8, !PT ;  /* 0x0000006006197812 */ /* 0x000fe200078ef807 */
[----:B------:R-:W-:Y:S01]  /*4740*/  IMAD R6, R173, c[0x0][0x1c4], RZ ;  /* 0x00007100ad067a24 */ /* 0x000fe200078e02ff */
[----:B------:R-:W-:-:S02]  /*4750*/  LOP3.LUT R13, R10, 0x1800, RZ, 0xc0, !PT ;  /* 0x000018000a0d7812 */ /* 0x000fc400078ec0ff */
[----:B------:R-:W-:Y:S02]  /*4760*/  LOP3.LUT R15, R4, 0xff800000, RZ, 0xc0, !PT ;  /* 0xff800000040f7812 */ /* 0x000fe400078ec0ff */
[----:B------:R-:W-:Y:S02]  /*4770*/  IADD3 R4, R21, -0x3f3504f3, RZ ;  /* 0xc0cafb0d15047810 */ /* 0x000fe40007ffe0ff */
[----:B------:R-:W-:Y:S01]  /*4780*/  FSEL R22, R22, R19, !P3 ;  /* 0x0000001316167208 */ /* 0x000fe20005800000 */
[----:B------:R-:W0:Y:S01]  /*4790*/  I2F R5, R15 ;  /* 0x0000000f00057306 */ /* 0x000e220000201400 */
[----:B------:R-:W-:Y:S02]  /*47a0*/  FSETP.GT.AND P0, PT, |R30|, 8.50705917302346158658e+37, PT ;  /* 0x7e8000001e00780b */ /* 0x000fe40003f04200 */
[----:B------:R-:W-:Y:S01]  /*47b0*/  LEA R174, R174, R13, 0x4 ;  /* 0x0000000daeae7211 */ /* 0x000fe200078e20ff */
[C---:B------:R-:W-:Y:S01]  /*47c0*/  IMAD.HI R13, R6.reuse, 0x2, RZ ;  /* 0x00000002060d7827 */ /* 0x040fe200078e02ff */
[----:B------:R-:W-:-:S02]  /*47d0*/  SHF.L.U32 R27, R6, 0x1, RZ ;  /* 0x00000001061b7819 */ /* 0x000fc400000006ff */
[----:B------:R-:W-:Y:S02]  /*47e0*/  LOP3.LUT R38, R4, 0xff800000, RZ, 0xc0, !PT ;  /* 0xff80000004267812 */ /* 0x000fe400078ec0ff */
[----:B------:R-:W-:Y:S02]  /*47f0*/  FSEL R6, RZ, -23, P2 ;  /* 0xc1b80000ff067808 */ /* 0x000fe40001000000 */
[----:B------:R-:W-:Y:S01]  /*4800*/  IADD3 R4, R22, -0x3f3504f3, RZ ;  /* 0xc0cafb0d16047810 */ /* 0x000fe20007ffe0ff */
[----:B------:R1:W-:Y:S01]  /*4810*/  I2F R7, R38 ;  /* 0x0000002600077306 */ /* 0x0003e20000201400 */
[C---:B------:R-:W-:Y:S01]  /*4820*/  FSETP.GEU.AND P2, PT, |R30|.reuse, 1.175494350822287508e-38, PT ;  /* 0x008000001e00780b */ /* 0x040fe20003f4e200 */
[----:B------:R-:W-:Y:S01]  /*4830*/  @P0 FMUL R75, R75, 0.25 ;  /* 0x3e8000004b4b0820 */ /* 0x000fe20000400000 */
[----:B------:R-:W-:Y:S01]  /*4840*/  FSETP.GEU.AND P4, PT, R30, 1.175494350822287508e-38, PT ;  /* 0x008000001e00780b */ /* 0x000fe20003f8e000 */
[----:B------:R-:W-:Y:S01]  /*4850*/  @P0 FMUL R74, R74, 0.25 ;  /* 0x3e8000004a4a0820 */ /* 0x000fe20000400000 */
[----:B------:R-:W-:Y:S01]  /*4860*/  LOP3.LUT R39, R4, 0xff800000, RZ, 0xc0, !PT ;  /* 0xff80000004277812 */ /* 0x000fe200078ec0ff */
[----:B------:R-:W-:Y:S01]  /*4870*/  IMAD R4, R2, c[0x0][0x1c0], RZ ;  /* 0x0000700002047a24 */ /* 0x000fe200078e02ff */
[----:B------:R-:W-:Y:S01]  /*4880*/  FSEL R31, R31, R30, !P4 ;  /* 0x0000001e1f1f7208 */ /* 0x000fe20006000000 */
[----:B------:R-:W-:Y:S01]  /*4890*/  @P0 FMUL R30, R30, 0.25 ;  /* 0x3e8000001e1e0820 */ /* 0x000fe20000400000 */
[----:B------:R-:W-:Y:S01]  /*48a0*/  MOV R131, R40 ;  /* 0x0000002800837202 */ /* 0x000fe20000000f00 */
[C---:B------:R-:W-:Y:S01]  /*48b0*/  IMAD.HI R12, R4.reuse, 0x2, RZ ;  /* 0x00000002040c7827 */ /* 0x040fe200078e02ff */
[----:B------:R-:W-:Y:S01]  /*48c0*/  SHF.L.U32 R26, R4, 0x1, RZ ;  /* 0x00000001041a7819 */ /* 0x000fe200000006ff */
[----:B------:R2:W-:Y:S01]  /*48d0*/  I2F R9, R39 ;  /* 0x0000002700097306 */ /* 0x0005e20000201400 */
[----:B------:R-:W-:Y:S01]  /*48e0*/  FSEL R4, RZ, -23, P1 ;  /* 0xc1b80000ff047808 */ /* 0x000fe20000800000 */
[----:B------:R-:W-:Y:S01]  /*48f0*/  @P0 FMUL R71, R71, 0.25 ;  /* 0x3e80000047470820 */ /* 0x000fe20000400000 */
[----:B------:R-:W-:Y:S01]  /*4900*/  FSETP.GT.AND P1, PT, |R19|, 8.50705917302346158658e+37, PT ;  /* 0x7e8000001300780b */ /* 0x000fe20003f24200 */
[----:B------:R-:W-:Y:S01]  /*4910*/  @P0 FMUL R70, R70, 0.25 ;  /* 0x3e80000046460820 */ /* 0x000fe20000400000 */
[----:B------:R-:W-:Y:S01]  /*4920*/  MOV R77, R59 ;  /* 0x0000003b004d7202 */ /* 0x000fe20000000f00 */
        /* <DEDUP_REMOVED lines=13> */
[----:B------:R-:W-:Y:S01]  /*4a00*/  SHF.R.U32.HI R11, RZ, 0x1, R0 ;  /* 0x00000001ff0b7819 */ /* 0x000fe20000011600 */
[----:B------:R-:W-:Y:S01]  /*4a10*/  @P0 FMUL R86, R86, 0.25 ;  /* 0x3e80000056560820 */ /* 0x000fe20000400000 */
[----:B------:R-:W-:Y:S01]  /*4a20*/  IADD3 R0, R31, -0x3f3504f3, RZ ;  /* 0xc0cafb0d1f007810 */ /* 0x000fe20007ffe0ff */
[----:B------:R-:W-:Y:S01]  /*4a30*/  @P0 FMUL R115, R115, 0.25 ;  /* 0x3e80000073730820 */ /* 0x000fe20000400000 */
[----:B------:R-:W-:Y:S01]  /*4a40*/  MOV R137, R99 ;  /* 0x0000006300897202 */ /* 0x000fe20000000f00 */
[----:B------:R-:W-:Y:S01]  /*4a50*/  @P0 FMUL R114, R114, 0.25 ;  /* 0x3e80000072720820 */ /* 0x000fe20000400000 */
[----:B------:R-:W-:Y:S01]  /*4a60*/  LOP3.LUT R44, R0, 0xff800000, RZ, 0xc0, !PT ;  /* 0xff800000002c7812 */ /* 0x000fe200078ec0ff */
[----:B------:R-:W-:Y:S01]  /*4a70*/  @P0 FMUL R67, R67, 0.25 ;  /* 0x3e80000043430820 */ /* 0x000fe20000400000 */
[----:B------:R-:W-:Y:S01]  /*4a80*/  MOV R121, R81 ;  /* 0x0000005100797202 */ /* 0x000fe20000000f00 */
[----:B------:R-:W-:Y:S01]  /*4a90*/  @P0 FMUL R66, R66, 0.25 ;  /* 0x3e80000042420820 */ /* 0x000fe20000400000 */
[----:B------:R-:W-:Y:S01]  /*4aa0*/  FSETP.GT.AND P0, PT, |R36|, 8.50705917302346158658e+37, PT ;  /* 0x7e8000002400780b */ /* 0x000fe20003f04200 */
[----:B------:R-:W-:Y:S01]  /*4ab0*/  @!P2 FMUL R30, R30, 16777216 ;  /* 0x4b8000001e1ea820 */ /* 0x000fe20000400000 */
[----:B------:R-:W-:Y:S01]  /*4ac0*/  LOP3.LUT R170, R170, 0x38, RZ, 0xc0, !PT ;  /* 0x00000038aaaa7812 */ /* 0x000fe200078ec0ff */
[----:B0-----:R-:W-:Y:S01]  /*4ad0*/  FFMA.FTZ R40, R5, 1.1920928955078125e-07, R4 ;  /* 0x3400000005287823 */ /* 0x001fe20000010004 */
[----:B------:R-:W-:Y:S01]  /*4ae0*/  LOP3.LUT R17, R8, 0x1c0, RZ, 0xc0, !PT ;  /* 0x000001c008117812 */ /* 0x000fe200078ec0ff */
[----:B------:R-:W-:Y:S01]  /*4af0*/  @!P2 FMUL R75, R75, 16777216 ;  /* 0x4b8000004b4ba820 */ /* 0x000fe20000400000 */
[----:B------:R-:W0:Y:S01]  /*4b00*/  MUFU.RCP R4, R30 ;  /* 0x0000001e00047308 */ /* 0x000e220000001000 */
[----:B------:R-:W-:Y:S01]  /*4b10*/  @!P2 FMUL R74, R74, 16777216 ;  /* 0x4b8000004a4aa820 */ /* 0x000fe20000400000 */
[----:B------:R-:W-:Y:S01]  /*4b20*/  LOP3.LUT R0, R11, 0x4, RZ, 0xc0, !PT ;  /* 0x000000040b007812 */ /* 0x000fe200078ec0ff */
[----:B------:R-:W-:Y:S01]  /*4b30*/  @!P2 FMUL R71, R71, 16777216 ;  /* 0x4b8000004747a820 */ /* 0x000fe20000400000 */
[----:B------:R-:W-:Y:S01]  /*4b40*/  IADD3 R26, P5, P6, R27, c[0x0][0x178], R26 ;  /* 0x00005e001b1a7a10 */ /* 0x000fe20007ebe01a */
[----:B------:R-:W-:Y:S01]  /*4b50*/  @!P2 FMUL R70, R70, 16777216 ;  /* 0x4b8000004646a820 */ /* 0x000fe20000400000 */
[----:B------:R-:W-:Y:S01]  /*4b60*/  MOV R133, R107 ;  /* 0x0000006b00857202 */ /* 0x000fe20000000f00 */
        /* <DEDUP_REMOVED lines=13> */
[----:B------:R-:W-:Y:S01]  /*4c40*/  IADD3 R0, R0, R170, R17 ;  /* 0x000000aa00007210 */ /* 0x000fe20007ffe011 */
[----:B------:R-:W-:Y:S01]  /*4c50*/  @!P2 FMUL R86, R86, 16777216 ;  /* 0x4b8000005656a820 */ /* 0x000fe20000400000 */
[----:B------:R-:W-:Y:S01]  /*4c60*/  IADD3.X R27, R13, c[0x0][0x17c], R12, P5, P6 ;  /* 0x00005f000d1b7a10 */ /* 0x000fe20002fec40c */
[----:B------:R-:W-:Y:S01]  /*4c70*/  @!P2 FMUL R115, R115, 16777216 ;  /* 0x4b8000007373a820 */ /* 0x000fe20000400000 */
[----:B------:R3:W-:Y:S01]  /*4c80*/  I2F R11, R44 ;  /* 0x0000002c000b7306 */ /* 0x0007e20000201400 */
[----:B------:R-:W-:Y:S01]  /*4c90*/  @!P2 FMUL R114, R114, 16777216 ;  /* 0x4b8000007272a820 */ /* 0x000fe20000400000 */
[----:B------:R-:W-:Y:S01]  /*4ca0*/  FSEL R8, RZ, -23, P3 ;  /* 0xc1b80000ff087808 */ /* 0x000fe20001800000 */
[----:B------:R-:W-:Y:S01]  /*4cb0*/  @!P2 FMUL R67, R67, 16777216 ;  /* 0x4b8000004343a820 */ /* 0x000fe20000400000 */
[----:B------:R-:W-:Y:S01]  /*4cc0*/  FSEL R10, RZ, -23, P4 ;  /* 0xc1b80000ff0a7808 */ /* 0x000fe20002000000 */
[----:B------:R-:W-:Y:S01]  /*4cd0*/  @!P2 FMUL R66, R66, 16777216 ;  /* 0x4b8000004242a820 */ /* 0x000fe20000400000 */
[C---:B------:R-:W-:Y:S01]  /*4ce0*/  FSETP.GEU.AND P2, PT, |R19|.reuse, 1.175494350822287508e-38, PT ;  /* 0x008000001300780b */ /* 0x040fe20003f4e200 */
[----:B------:R-:W-:Y:S01]  /*4cf0*/  @P1 FMUL R19, R19, 0.25 ;  /* 0x3e80000013131820 */ /* 0x000fe20000400000 */
[----:B------:R-:W-:Y:S01]  /*4d00*/  MOV R123, R80 ;  /* 0x00000050007b7202 */ /* 0x000fe20000000f00 */
[----:B------:R-:W-:Y:S01]  /*4d10*/  @P1 FMUL R73, R73, 0.25 ;  /* 0x3e80000049491820 */ /* 0x000fe20000400000 */
[----:B------:R-:W-:Y:S01]  /*4d20*/  MOV R129, R41 ;  /* 0x0000002900817202 */ /* 0x000fe20000000f00 */
[----:B------:R-:W-:Y:S01]  /*4d30*/  @P1 FMUL R72, R72, 0.25 ;  /* 0x3e80000048481820 */ /* 0x000fe20000400000 */
[----:B-1----:R-:W-:Y:S01]  /*4d40*/  IADD3 R38, R21, -R38, RZ ;  /* 0x8000002615267210 */ /* 0x002fe20007ffe0ff */
[----:B------:R-:W-:Y:S01]  /*4d50*/  @P1 FMUL R69, R69, 0.25 ;  /* 0x3e80000045451820 */ /* 0x000fe20000400000 */
[----:B------:R-:W-:Y:S01]  /*4d60*/  LOP3.LUT R25, R25, R172, RZ, 0x3c, !PT ;  /* 0x000000ac19197212 */ /* 0x000fe200078e3cff */
[----:B------:R-:W-:Y:S01]  /*4d70*/  @P1 FMUL R68, R68, 0.25 ;  /* 0x3e80000044441820 */ /* 0x000fe20000400000 */
[----:B--2---:R-:W-:Y:S01]  /*4d80*/  IADD3 R39, R22, -R39, RZ ;  /* 0x8000002716277210 */ /* 0x004fe20007ffe0ff */
[----:B------:R-:W-:Y:S01]  /*4d90*/  @P1 FMUL R93, R93, 0.25 ;  /* 0x3e8000005d5d1820 */ /* 0x000fe20000400000 */
[----:B---3--:R-:W-:Y:S01]  /*4da0*/  IADD3 R44, R31, -R44, RZ ;  /* 0x8000002c1f2c7210 */ /* 0x008fe20007ffe0ff */
[----:B------:R-:W-:Y:S01]  /*4db0*/  @P1 FMUL R92, R92, 0.25 ;  /* 0x3e8000005c5c1820 */ /* 0x000fe20000400000 */
[----:B------:R-:W-:Y:S01]  /*4dc0*/  ISETP.GE.U32.AND P5, PT, R22, 0x7f800000, PT ;  /* 0x7f8000001600780c */ /* 0x000fe20003fa6070 */
[----:B------:R-:W-:Y:S01]  /*4dd0*/  @P1 FMUL R117, R117, 0.25 ;  /* 0x3e80000075751820 */ /* 0x000fe20000400000 */
[----:B------:R-:W-:Y:S01]  /*4de0*/  ISETP.GE.U32.AND P4, PT, R31, 0x7f800000, PT ;  /* 0x7f8000001f00780c */ /* 0x000fe20003f86070 */
[----:B------:R-:W-:Y:S01]  /*4df0*/  @P1 FMUL R116, R116, 0.25 ;  /* 0x3e80000074741820 */ /* 0x000fe20000400000 */
[----:B------:R-:W-:Y:S01]  /*4e00*/  MOV R177, c[0x0][0x1c8] ;  /* 0x0000720000b17a02 */ /* 0x000fe20000000f00 */
[----:B------:R-:W-:Y:S01]  /*4e10*/  @P1 FMUL R61, R61, 0.25 ;  /* 0x3e8000003d3d1820 */ /* 0x000fe20000400000 */
[----:B------:R-:W-:Y:S01]  /*4e20*/  FSETP.NEU.AND P3, PT, R20, RZ, PT ;  /* 0x000000ff1400720b */ /* 0x000fe20003f6d000 */
[----:B------:R-:W-:Y:S01]  /*4e30*/  @P1 FMUL R59, R59, 0.25 ;  /* 0x3e8000003b3b1820 */ /* 0x000fe20000400000 */
[----:B------:R-:W-:Y:S01]  /*4e40*/  LOP3.LUT R171, R171, 0xf8, RZ, 0xc0, !PT ;  /* 0x000000f8abab7812 */ /* 0x000fe200078ec0ff */
[----:B------:R-:W-:-:S02]  /*4e50*/  @P1 FMUL R85, R85, 0.25 ;  /* 0x3e80000055551820 */ /* 0x000fc40000400000 */
[----:B------:R-:W-:Y:S02]  /*4e60*/  @P1 FMUL R84, R84, 0.25 ;  /* 0x3e80000054541820 */ /* 0x000fe40000400000 */
[----:B------:R-:W-:Y:S02]  /*4e70*/  @P1 FMUL R113, R113, 0.25 ;  /* 0x3e80000071711820 */ /* 0x000fe40000400000 */
[----:B------:R-:W-:Y:S02]  /*4e80*/  @P1 FMUL R112, R112, 0.25 ;  /* 0x3e80000070701820 */ /* 0x000fe40000400000 */
[----:B------:R-:W-:Y:S02]  /*4e90*/  @!P2 FMUL R19, R19, 16777216 ;  /* 0x4b8000001313a820 */ /* 0x000fe40000400000 */
[----:B------:R-:W-:Y:S02]  /*4ea0*/  @P1 FMUL R65, R65, 0.25 ;  /* 0x3e80000041411820 */ /* 0x000fe40000400000 */
[----:B------:R-:W-:Y:S01]  /*4eb0*/  @P1 FMUL R64, R64, 0.25 ;  /* 0x3e80000040401820 */ /* 0x000fe20000400000 */
[----:B------:R-:W-:Y:S01]  /*4ec0*/  FSETP.GT.AND P1, PT, |R168|, 8.50705917302346158658e+37, PT ;  /* 0x7e800000a800780b */ /* 0x000fe20003f24200 */
[----:B0-----:R-:W-:-:S02]  /*4ed0*/  FMUL R23, R4, R75 ;  /* 0x0000004b04177220 */ /* 0x001fc40000400000 */
[C---:B------:R-:W-:Y:S02]  /*4ee0*/  FMUL R28, R4.reuse, R74 ;  /* 0x0000004a041c7220 */ /* 0x040fe40000400000 */
[C---:B------:R-:W-:Y:S02]  /*4ef0*/  FMUL R29, R4.reuse, R71 ;  /* 0x00000047041d7220 */ /* 0x040fe40000400000 */
[C---:B------:R-:W-:Y:S01]  /*4f00*/  FMUL R30, R4.reuse, R70 ;  /* 0x00000046041e7220 */ /* 0x040fe20000400000 */
[----:B------:R-:W-:Y:S01]  /*4f10*/  F2FP.BF16.PACK_AB R23, R23, R28 ;  /* 0x0000001c1717723e */ /* 0x000fe200000010ff */
[C---:B------:R-:W-:Y:S02]  /*4f20*/  FMUL R32, R4.reuse, R95 ;  /* 0x0000005f04207220 */ /* 0x040fe40000400000 */
[C---:B------:R-:W-:Y:S02]  /*4f30*/  FMUL R33, R4.reuse, R94 ;  /* 0x0000005e04217220 */ /* 0x040fe40000400000 */
[----:B------:R-:W-:-:S02]  /*4f40*/  FMUL R34, R4, R119 ;  /* 0x0000007704227220 */ /* 0x000fc40000400000 */
[----:B------:R-:W-:Y:S01]  /*4f50*/  FMUL R35, R4, R118 ;  /* 0x0000007604237220 */ /* 0x000fe20000400000 */
[----:B------:R-:W-:Y:S01]  /*4f60*/  LOP3.LUT R118, R174, 0x20, RZ, 0x3c, !PT ;  /* 0x00000020ae767812 */ /* 0x000fe200078e3cff */
[C---:B------:R-:W-:Y:S02]  /*4f70*/  FMUL R53, R4.reuse, R63 ;  /* 0x0000003f04357220 */ /* 0x040fe40000400000 */
[C---:B------:R-:W-:Y:S02]  /*4f80*/  FMUL R54, R4.reuse, R62 ;  /* 0x0000003e04367220 */ /* 0x040fe40000400000 */
[C---:B------:R-:W-:Y:S02]  /*4f90*/  FMUL R37, R4.reuse, R87 ;  /* 0x0000005704257220 */ /* 0x040fe40000400000 */
[C---:B------:R-:W-:Y:S02]  /*4fa0*/  FMUL R56, R4.reuse, R86 ;  /* 0x0000005604387220 */ /* 0x040fe40000400000 */
[----:B------:R-:W-:-:S02]  /*4fb0*/  FMUL R55, R4, R115 ;  /* 0x0000007304377220 */ /* 0x000fc40000400000 */
[C---:B------:R-:W-:Y:S02]  /*4fc0*/  FMUL R58, R4.reuse, R114 ;  /* 0x00000072043a7220 */ /* 0x040fe40000400000 */
[C---:B------:R-:W-:Y:S02]  /*4fd0*/  FMUL R57, R4.reuse, R67 ;  /* 0x0000004304397220 */ /* 0x040fe40000400000 */
[----:B------:R-:W-:Y:S02]  /*4fe0*/  FMUL R60, R4, R66 ;  /* 0x00000042043c7220 */ /* 0x000fe40000400000 */
[----:B------:R-:W-:Y:S01]  /*4ff0*/  @!P2 FMUL R73, R73, 16777216 ;  /* 0x4b8000004949a820 */ /* 0x000fe20000400000 */
[----:B------:R-:W0:Y:S01]  /*5000*/  MUFU.RCP R4, R19 ;  /* 0x0000001300047308 */ /* 0x000e220000001000 */
[----:B------:R-:W-:Y:S02]  /*5010*/  @!P2 FMUL R72, R72, 16777216 ;  /* 0x4b8000004848a820 */ /* 0x000fe40000400000 */
[----:B------:R-:W-:-:S02]  /*5020*/  @!P2 FMUL R69, R69, 16777216 ;  /* 0x4b8000004545a820 */ /* 0x000fc40000400000 */
[----:B------:R-:W-:Y:S02]  /*5030*/  @!P2 FMUL R68, R68, 16777216 ;  /* 0x4b8000004444a820 */ /* 0x000fe40000400000 */
[----:B------:R-:W-:Y:S02]  /*5040*/  @!P2 FMUL R93, R93, 16777216 ;  /* 0x4b8000005d5da820 */ /* 0x000fe40000400000 */
[----:B------:R-:W-:Y:S02]  /*5050*/  @!P2 FMUL R92, R92, 16777216 ;  /* 0x4b8000005c5ca820 */ /* 0x000fe40000400000 */
[----:B------:R-:W-:Y:S02]  /*5060*/  @!P2 FMUL R117, R117, 16777216 ;  /* 0x4b8000007575a820 */ /* 0x000fe40000400000 */
        /* <DEDUP_REMOVED lines=8> */
[----:B------:R-:W-:Y:S01]  /*50f0*/  @!P2 FMUL R64, R64, 16777216 ;  /* 0x4b8000004040a820 */ /* 0x000fe20000400000 */
[C---:B------:R-:W-:Y:S01]  /*5100*/  FSETP.GEU.AND P2, PT, |R36|.reuse, 1.175494350822287508e-38, PT ;  /* 0x008000002400780b */ /* 0x040fe20003f4e200 */
[----:B------:R-:W-:Y:S02]  /*5110*/  @P0 FMUL R36, R36, 0.25 ;  /* 0x3e80000024240820 */ /* 0x000fe40000400000 */
[C---:B0-----:R-:W-:Y:S02]  /*5120*/  FMUL R18, R4.reuse, R59 ;  /* 0x0000003b04127220 */ /* 0x041fe40000400000 */
[C---:B------:R-:W-:Y:S02]  /*5130*/  FMUL R45, R4.reuse, R73 ;  /* 0x00000049042d7220 */ /* 0x040fe40000400000 */
[C---:B------:R-:W-:Y:S02]  /*5140*/  FMUL R46, R4.reuse, R72 ;  /* 0x00000048042e7220 */ /* 0x040fe40000400000 */
[----:B------:R-:W-:-:S02]  /*5150*/  FMUL R47, R4, R69 ;  /* 0x00000045042f7220 */ /* 0x000fc40000400000 */
[----:B------:R-:W-:Y:S02]  /*5160*/  FMUL R48, R4, R68 ;  /* 0x0000004404307220 */ /* 0x000fe40000400000 */
[----:B------:R-:W-:Y:S02]  /*5170*/  @!P2 FMUL R36, R36, 16777216 ;  /* 0x4b8000002424a820 */ /* 0x000fe40000400000 */
[C---:B------:R-:W-:Y:S02]  /*5180*/  FMUL R49, R4.reuse, R93 ;  /* 0x0000005d04317220 */ /* 0x040fe40000400000 */
[C---:B------:R-:W-:Y:S02]  /*5190*/  FMUL R50, R4.reuse, R92 ;  /* 0x0000005c04327220 */ /* 0x040fe40000400000 */
[----:B------:R-:W-:Y:S01]  /*51a0*/  FMUL R51, R4, R117 ;  /* 0x0000007504337220 */ /* 0x000fe20000400000 */
[----:B------:R-:W-:Y:S01]  /*51b0*/  LOP3.LUT R117, R174, 0x40, RZ, 0x3c, !PT ;  /* 0x00000040ae757812 */ /* 0x000fe200078e3cff */
[----:B------:R-:W-:Y:S01]  /*51c0*/  FMUL R52, R4, R116 ;  /* 0x0000007404347220 */ /* 0x000fe20000400000 */
[----:B------:R-:W-:Y:S01]  /*51d0*/  LOP3.LUT R116, R174, 0x60, RZ, 0x3c, !PT ;  /* 0x00000060ae747812 */ /* 0x000fe200078e3cff */
[----:B------:R-:W-:-:S02]  /*51e0*/  FMUL R17, R4, R61 ;  /* 0x0000003d04117220 */ /* 0x000fc40000400000 */
[C---:B------:R-:W-:Y:S01]  /*51f0*/  FMUL R14, R4.reuse, R85 ;  /* 0x00000055040e7220 */ /* 0x040fe20000400000 */
[----:B------:R-:W-:Y:S01]  /*5200*/  F2FP.BF16.PACK_AB R52, R51, R52 ;  /* 0x000000343334723e */ /* 0x000fe200000010ff */
[C---:B------:R-:W-:Y:S02]  /*5210*/  FMUL R19, R4.reuse, R84 ;  /* 0x0000005404137220 */ /* 0x040fe40000400000 */
[C---:B------:R-:W-:Y:S02]  /*5220*/  FMUL R13, R4.reuse, R113 ;  /* 0x00000071040d7220 */ /* 0x040fe40000400000 */
[----:B------:R-:W-:Y:S01]  /*5230*/  FMUL R16, R4, R112 ;  /* 0x0000007004107220 */ /* 0x000fe20000400000 */
[----:B------:R-:W-:Y:S01]  /*5240*/  F2FP.BF16.PACK_AB R14, R14, R19 ;  /* 0x000000130e0e723e */ /* 0x000fe200000010ff */
[C---:B------:R-:W-:Y:S02]  /*5250*/  FMUL R12, R4.reuse, R65 ;  /* 0x00000041040c7220 */ /* 0x040fe40000400000 */
[----:B------:R-:W-:Y:S01]  /*5260*/  FMUL R59, R4, R64 ;  /* 0x00000040043b7220 */ /* 0x000fe20000400000 */
[----:B------:R-:W-:Y:S01]  /*5270*/  F2FP.BF16.PACK_AB R13, R13, R16 ;  /* 0x000000100d0d723e */ /* 0x000fe200000010ff */
[----:B------:R-:W-:Y:S01]  /*5280*/  @P0 FMUL R77, R77, 0.25 ;  /* 0x3e8000004d4d0820 */ /* 0x000fe20000400000 */
[----:B------:R-:W0:Y:S01]  /*5290*/  MUFU.RCP R4, R36 ;  /* 0x0000002400047308 */ /* 0x000e220000001000 */
[----:B------:R-:W-:Y:S01]  /*52a0*/  @P0 FMUL R79, R79, 0.25 ;  /* 0x3e8000004f4f0820 */ /* 0x000fe20000400000 */
[----:B------:R-:W-:Y:S01]  /*52b0*/  IADD3 R16, R20, -R15, RZ ;  /* 0x8000000f14107210 */ /* 0x000fe20007ffe0ff */
[----:B------:R-:W-:Y:S01]  /*52c0*/  @P0 FMUL R103, R103, 0.25 ;  /* 0x3e80000067670820 */ /* 0x000fe20000400000 */
[----:B------:R-:W-:Y:S01]  /*52d0*/  F2FP.BF16.PACK_AB R12, R12, R59 ;  /* 0x0000003b0c0c723e */ /* 0x000fe200000010ff */
[----:B------:R-:W-:Y:S01]  /*52e0*/  @P0 FMUL R102, R102, 0.25 ;  /* 0x3e80000066660820 */ /* 0x000fe20000400000 */
[----:B------:R-:W-:Y:S01]  /*52f0*/  MOV R59, 0x3dc6b27f ;  /* 0x3dc6b27f003b7802 */ /* 0x000fe20000000f00 */
[----:B------:R-:W-:Y:S01]  /*5300*/  @P0 FMUL R81, R81, 0.25 ;  /* 0x3e80000051510820 */ /* 0x000fe20000400000 */
[----:B------:R-:W-:Y:S01]  /*5310*/  F2FP.BF16.PACK_AB R15, R17, R18 ;  /* 0x00000012110f723e */ /* 0x000fe200000010ff */
[----:B------:R-:W-:Y:S01]  /*5320*/  @P0 FMUL R99, R99, 0.25 ;  /* 0x3e80000063630820 */ /* 0x000fe20000400000 */
[----:B------:R-:W-:Y:S01]  /*5330*/  F2FP.BF16.PACK_AB R18, R37, R56 ;  /* 0x000000382512723e */ /* 0x000fe200000010ff */
[----:B------:R-:W-:Y:S01]  /*5340*/  @P0 FMUL R111, R111, 0.25 ;  /* 0x3e8000006f6f0820 */ /* 0x000fe20000400000 */
[----:B------:R-:W-:Y:S01]  /*5350*/  F2FP.BF16.PACK_AB R17, R55, R58 ;  /* 0x0000003a3711723e */ /* 0x000fe200000010ff */
[----:B------:R-:W-:Y:S01]  /*5360*/  @P0 FMUL R82, R82, 0.25 ;  /* 0x3e80000052520820 */ /* 0x000fe20000400000 */
[----:B------:R-:W-:Y:S01]  /*5370*/  STS.128 [R25+0x400], R12 ;  /* 0x0004000c19007388 */ /* 0x000fe20000000c00 */
[----:B------:R-:W-:Y:S01]  /*5380*/  @P0 FMUL R125, R125, 0.25 ;  /* 0x3e8000007d7d0820 */ /* 0x000fe20000400000 */
[----:B------:R-:W-:Y:S01]  /*5390*/  F2FP.BF16.PACK_AB R55, R45, R46 ;  /* 0x0000002e2d37723e */ /* 0x000fe200000010ff */
[----:B------:R-:W-:Y:S01]  /*53a0*/  @P0 FMUL R127, R127, 0.25 ;  /* 0x3e8000007f7f0820 */ /* 0x000fe20000400000 */
[----:B------:R-:W-:Y:S01]  /*53b0*/  LEA R45, R177, -R177, 0x3 ;  /* 0x800000b1b12d7211 */ /* 0x000fe200078e18ff */
[----:B------:R-:W-:-:S02]  /*53c0*/  @P0 FMUL R133, R133, 0.25 ;  /* 0x3e80000085850820 */ /* 0x000fc40000400000 */
[----:B------:R-:W-:Y:S02]  /*53d0*/  @P0 FMUL R106, R106, 0.25 ;  /* 0x3e8000006a6a0820 */ /* 0x000fe40000400000 */
[----:B------:R-:W-:Y:S02]  /*53e0*/  @P0 FMUL R135, R135, 0.25 ;  /* 0x3e80000087870820 */ /* 0x000fe40000400000 */
[----:B------:R-:W-:Y:S02]  /*53f0*/  @P0 FMUL R90, R90, 0.25 ;  /* 0x3e8000005a5a0820 */ /* 0x000fe40000400000 */
[----:B------:R-:W-:Y:S02]  /*5400*/  @P0 FMUL R137, R137, 0.25 ;  /* 0x3e80000089890820 */ /* 0x000fe40000400000 */
[----:B------:R-:W-:Y:S01]  /*5410*/  @P0 FMUL R98, R98, 0.25 ;  /* 0x3e80000062620820 */ /* 0x000fe20000400000 */
[C---:B------:R-:W-:Y:S01]  /*5420*/  FSETP.GEU.AND P0, PT, |R168|.reuse, 1.175494350822287508e-38, PT ;  /* 0x00800000a800780b */ /* 0x040fe20003f0e200 */
[----:B------:R-:W-:-:S02]  /*5430*/  @P1 FMUL R168, R168, 0.25 ;  /* 0x3e800000a8a81820 */ /* 0x000fc40000400000 */
        /* <DEDUP_REMOVED lines=15> */
[----:B------:R-:W-:Y:S01]  /*5530*/  @!P2 FMUL R98, R98, 16777216 ;  /* 0x4b8000006262a820 */ /* 0x000fe20000400000 */
[----:B------:R-:W-:Y:S01]  /*5540*/  FSETP.NEU.AND P2, PT, R21, RZ, PT ;  /* 0x000000ff1500720b */ /* 0x000fe20003f4d000 */
[----:B------:R-:W-:Y:S02]  /*5550*/  @!P0 FMUL R168, R168, 16777216 ;  /* 0x4b800000a8a88820 */ /* 0x000fe40000400000 */
[----:B------:R-:W-:-:S02]  /*5560*/  FFMA.FTZ R42, R9, 1.1920928955078125e-07, R8 ;  /* 0x34000000092a7823 */ /* 0x000fc40000010008 */
[----:B------:R-:W-:Y:S02]  /*5570*/  FFMA.FTZ R43, R11, 1.1920928955078125e-07, R10 ;  /* 0x340000000b2b7823 */ /* 0x000fe4000001000a */
[C---:B0-----:R-:W-:Y:S02]  /*5580*/  FMUL R61, R4.reuse, R77 ;  /* 0x0000004d043d7220 */ /* 0x041fe40000400000 */
[C---:B------:R-:W-:Y:S02]  /*5590*/  FMUL R69, R4.reuse, R81 ;  /* 0x0000005104457220 */ /* 0x040fe40000400000 */
[C---:B------:R-:W-:Y:S02]  /*55a0*/  FMUL R62, R4.reuse, R79 ;  /* 0x0000004f043e7220 */ /* 0x040fe40000400000 */
[C---:B------:R-:W-:Y:S01]  /*55b0*/  FMUL R65, R4.reuse, R103 ;  /* 0x0000006704417220 */ /* 0x040fe20000400000 */
[----:B------:R-:W-:Y:S01]  /*55c0*/  LEA R103, R177, R177, 0x5 ;  /* 0x000000b1b1677211 */ /* 0x000fe200078e28ff */
[----:B------:R-:W-:-:S02]  /*55d0*/  FMUL R66, R4, R102 ;  /* 0x0000006604427220 */ /* 0x000fc40000400000 */
[C---:B------:R-:W-:Y:S01]  /*55e0*/  FMUL R70, R4.reuse, R99 ;  /* 0x0000006304467220 */ /* 0x040fe20000400000 */
[----:B------:R-:W-:Y:S01]  /*55f0*/  LEA R99, R177, -R177, 0x5 ;  /* 0x800000b1b1637211 */ /* 0x000fe200078e28ff */
[C---:B------:R-:W-:Y:S01]  /*5600*/  FMUL R73, R4.reuse, R111 ;  /* 0x0000006f04497220 */ /* 0x040fe20000400000 */
[----:B------:R-:W-:Y:S01]  /*5610*/  F2FP.BF16.PACK_AB R58, R65, R66 ;  /* 0x00000042413a723e */ /* 0x000fe200000010ff */
[C---:B------:R-:W-:Y:S02]  /*5620*/  FMUL R74, R4.reuse, R82 ;  /* 0x00000052044a7220 */ /* 0x040fe40000400000 */
[C---:B------:R-:W-:Y:S02]  /*5630*/  FMUL R11, R4.reuse, R125 ;  /* 0x0000007d040b7220 */ /* 0x040fe40000400000 */
[C---:B------:R-:W-:Y:S01]  /*5640*/  FMUL R36, R4.reuse, R127 ;  /* 0x0000007f04247220 */ /* 0x040fe20000400000 */
[----:B------:R-:W-:Y:S01]  /*5650*/  F2FP.BF16.PACK_AB R56, R73, R74 ;  /* 0x0000004a4938723e */ /* 0x000fe200000010ff */
[C---:B------:R-:W-:Y:S01]  /*5660*/  FMUL R10, R4.reuse, R133 ;  /* 0x00000085040a7220 */ /* 0x040fe20000400000 */
[----:B------:R-:W-:Y:S01]  /*5670*/  LEA R133, R177, -R177, 0x6 ;  /* 0x800000b1b1857211 */ /* 0x000fe200078e30ff */
[C---:B------:R-:W-:Y:S01]  /*5680*/  FMUL R77, R4.reuse, R106 ;  /* 0x0000006a044d7220 */ /* 0x040fe20000400000 */
[----:B------:R-:W-:Y:S01]  /*5690*/  F2FP.BF16.PACK_AB R11, R11, R36 ;  /* 0x000000240b0b723e */ /* 0x000fe200000010ff */
[----:B------:R-:W-:-:S02]  /*56a0*/  FMUL R9, R4, R135 ;  /* 0x0000008704097220 */ /* 0x000fc40000400000 */
[----:B------:R-:W-:Y:S01]  /*56b0*/  FMUL R80, R4, R90 ;  /* 0x0000005a04507220 */ /* 0x000fe20000400000 */
[----:B------:R-:W-:Y:S01]  /*56c0*/  F2FP.BF16.PACK_AB R10, R10, R77 ;  /* 0x0000004d0a0a723e */ /* 0x000fe200000010ff */
[C---:B------:R-:W-:Y:S02]  /*56d0*/  FMUL R8, R4.reuse, R137 ;  /* 0x0000008904087220 */ /* 0x040fe40000400000 */
[----:B------:R-:W-:Y:S01]  /*56e0*/  FMUL R81, R4, R98 ;  /* 0x0000006204517220 */ /* 0x000fe20000400000 */
[----:B------:R-:W-:Y:S01]  /*56f0*/  F2FP.BF16.PACK_AB R9, R9, R80 ;  /* 0x000000500909723e */ /* 0x000fe200000010ff */
[----:B------:R-:W0:Y:S01]  /*5700*/  MUFU.RCP R4, R168 ;  /* 0x000000a800047308 */ /* 0x000e220000001000 */
[----:B------:R-:W-:Y:S02]  /*5710*/  @P1 FMUL R129, R129, 0.25 ;  /* 0x3e80000081811820 */ /* 0x000fe40000400000 */
[----:B------:R-:W-:Y:S01]  /*5720*/  @P1 FMUL R131, R131, 0.25 ;  /* 0x3e80000083831820 */ /* 0x000fe20000400000 */
[----:B------:R-:W-:Y:S01]  /*5730*/  F2FP.BF16.PACK_AB R8, R8, R81 ;  /* 0x000000510808723e */ /* 0x000fe200000010ff */
[----:B------:R-:W-:-:S02]  /*5740*/  @P1 FMUL R105, R105, 0.25 ;  /* 0x3e80000069691820 */ /* 0x000fc40000400000 */
[----:B------:R-:W-:Y:S02]  /*5750*/  @P1 FMUL R104, R104, 0.25 ;  /* 0x3e80000068681820 */ /* 0x000fe40000400000 */
[----:B------:R-:W-:Y:S01]  /*5760*/  @P1 FMUL R89, R89, 0.25 ;  /* 0x3e80000059591820 */ /* 0x000fe20000400000 */
[----:B------:R-:W-:Y:S01]  /*5770*/  STS.128 [R25+0x80], R8 ;  /* 0x0000800819007388 */ /* 0x000fe20000000c00 */
[----:B------:R-:W-:Y:S02]  /*5780*/  @P1 FMUL R88, R88, 0.25 ;  /* 0x3e80000058581820 */ /* 0x000fe40000400000 */
[----:B------:R-:W-:Y:S02]  /*5790*/  @P1 FMUL R97, R97, 0.25 ;  /* 0x3e80000061611820 */ /* 0x000fe40000400000 */
[----:B------:R-:W-:Y:S02]  /*57a0*/  @P1 FMUL R96, R96, 0.25 ;  /* 0x3e80000060601820 */ /* 0x000fe40000400000 */
[----:B------:R-:W-:-:S02]  /*57b0*/  @P1 FMUL R83, R83, 0.25 ;  /* 0x3e80000053531820 */ /* 0x000fc40000400000 */
[----:B------:R-:W-:Y:S02]  /*57c0*/  @P1 FMUL R91, R91, 0.25 ;  /* 0x3e8000005b5b1820 */ /* 0x000fe40000400000 */
[----:B------:R-:W-:Y:S02]  /*57d0*/  @P1 FMUL R101, R101, 0.25 ;  /* 0x3e80000065651820 */ /* 0x000fe40000400000 */
[----:B------:R-:W-:Y:S02]  /*57e0*/  @P1 FMUL R100, R100, 0.25 ;  /* 0x3e80000064641820 */ /* 0x000fe40000400000 */
[----:B------:R-:W-:Y:S02]  /*57f0*/  @P1 FMUL R107, R107, 0.25 ;  /* 0x3e8000006b6b1820 */ /* 0x000fe40000400000 */
[----:B------:R-:W-:Y:S02]  /*5800*/  @P1 FMUL R109, R109, 0.25 ;  /* 0x3e8000006d6d1820 */ /* 0x000fe40000400000 */
[----:B------:R-:W-:-:S02]  /*5810*/  @P1 FMUL R121, R121, 0.25 ;  /* 0x3e80000079791820 */ /* 0x000fc40000400000 */
[----:B------:R-:W-:Y:S01]  /*5820*/  @P1 FMUL R123, R123, 0.25 ;  /* 0x3e8000007b7b1820 */ /* 0x000fe20000400000 */
[----:B------:R-:W-:Y:S01]  /*5830*/  ISETP.GE.U32.AND P1, PT, R21, 0x7f800000, PT ;  /* 0x7f8000001500780c */ /* 0x000fe20003f26070 */
        /* <DEDUP_REMOVED lines=8> */
[----:B------:R-:W-:Y:S02]  /*58c0*/  FFMA.FTZ R41, R7, 1.1920928955078125e-07, R6 ;  /* 0x3400000007297823 */ /* 0x000fe40000010006 */
[----:B------:R-:W-:Y:S02]  /*58d0*/  @!P0 FMUL R83, R83, 16777216 ;  /* 0x4b80000053538820 */ /* 0x000fe40000400000 */
[----:B------:R-:W-:-:S02]  /*58e0*/  @!P0 FMUL R91, R91, 16777216 ;  /* 0x4b8000005b5b8820 */ /* 0x000fc40000400000 */
[----:B------:R-:W-:Y:S02]  /*58f0*/  @!P0 FMUL R101, R101, 16777216 ;  /* 0x4b80000065658820 */ /* 0x000fe40000400000 */
[----:B------:R-:W-:Y:S02]  /*5900*/  @!P0 FMUL R100, R100, 16777216 ;  /* 0x4b80000064648820 */ /* 0x000fe40000400000 */
[----:B------:R-:W-:Y:S02]  /*5910*/  @!P0 FMUL R107, R107, 16777216 ;  /* 0x4b8000006b6b8820 */ /* 0x000fe40000400000 */
[----:B------:R-:W-:Y:S02]  /*5920*/  @!P0 FMUL R109, R109, 16777216 ;  /* 0x4b8000006d6d8820 */ /* 0x000fe40000400000 */
[----:B------:R-:W-:Y:S02]  /*5930*/  @!P0 FMUL R121, R121, 16777216 ;  /* 0x4b80000079798820 */ /* 0x000fe40000400000 */
[----:B------:R-:W-:Y:S01]  /*5940*/  @!P0 FMUL R123, R123, 16777216 ;  /* 0x4b8000007b7b8820 */ /* 0x000fe20000400000 */
[----:B------:R-:W-:Y:S01]  /*5950*/  ISETP.GE.U32.AND P0, PT, R20, 0x7f800000, PT ;  /* 0x7f8000001400780c */ /* 0x000fe20003f06070 */
        /* <DEDUP_REMOVED lines=8> */
[C---:B------:R-:W-:Y:S01]  /*59e0*/  FMUL R79, R4.reuse, R104 ;  /* 0x00000068044f7220 */ /* 0x040fe20000400000 */
[----:B------:R-:W-:Y:S01]  /*59f0*/  F2FP.BF16.PACK_AB R5, R5, R88 ;  /* 0x000000580505723e */ /* 0x000fe200000010ff */
[C---:B------:R-:W-:Y:S02]  /*5a00*/  FMUL R63, R4.reuse, R83 ;  /* 0x00000053043f7220 */ /* 0x040fe40000400000 */
[----:B------:R-:W-:Y:S01]  /*5a10*/  FMUL R64, R4, R91 ;  /* 0x0000005b04407220 */ /* 0x000fe20000400000 */
[----:B------:R-:W-:Y:S01]  /*5a20*/  F2FP.BF16.PACK_AB R6, R6, R79 ;  /* 0x0000004f0606723e */ /* 0x000fe200000010ff */
[C---:B------:R-:W-:Y:S01]  /*5a30*/  FMUL R67, R4.reuse, R101 ;  /* 0x0000006504437220 */ /* 0x040fe20000400000 */
[----:B------:R-:W-:Y:S01]  /*5a40*/  SHF.L.U32 R101, R177, 0x5, RZ ;  /* 0x00000005b1657819 */ /* 0x000fe200000006ff */
[C---:B------:R-:W-:Y:S01]  /*5a50*/  FMUL R68, R4.reuse, R100 ;  /* 0x0000006404447220 */ /* 0x040fe20000400000 */
[----:B------:R-:W-:Y:S01]  /*5a60*/  F2FP.BF16.PACK_AB R79, R63, R64 ;  /* 0x000000403f4f723e */ /* 0x000fe200000010ff */
[C---:B------:R-:W-:Y:S01]  /*5a70*/  FMUL R71, R4.reuse, R107 ;  /* 0x0000006b04477220 */ /* 0x040fe20000400000 */
[----:B------:R-:W-:Y:S01]  /*5a80*/  SHF.L.U32 R63, R177, 0x4, RZ ;  /* 0x00000004b13f7819 */ /* 0x000fe200000006ff */
[C---:B------:R-:W-:Y:S01]  /*5a90*/  FMUL R72, R4.reuse, R109 ;  /* 0x0000006d04487220 */ /* 0x040fe20000400000 */
[----:B------:R-:W-:Y:S01]  /*5aa0*/  F2FP.BF16.PACK_AB R78, R67, R68 ;  /* 0x00000044434e723e */ /* 0x000fe200000010ff */
[C---:B------:R-:W-:Y:S01]  /*5ab0*/  FMUL R75, R4.reuse, R121 ;  /* 0x00000079044b7220 */ /* 0x040fe20000400000 */
[----:B------:R-:W-:Y:S01]  /*5ac0*/  LEA R67, R177, R177, 0x4 ;  /* 0x000000b1b1437211 */ /* 0x000fe200078e20ff */
[----:B------:R-:W-:Y:S01]  /*5ad0*/  FMUL R76, R4, R123 ;  /* 0x0000007b044c7220 */ /* 0x000fe20000400000 */
[----:B------:R-:W-:Y:S01]  /*5ae0*/  F2FP.BF16.PACK_AB R4, R97, R96 ;  /* 0x000000606104723e */ /* 0x000fe200000010ff */
[----:B------:R-:W-:Y:S01]  /*5af0*/  FADD R38, R38, -1 ;  /* 0xbf80000026267421 */ /* 0x000fe20000000000 */
[----:B------:R-:W-:Y:S01]  /*5b00*/  F2FP.BF16.PACK_AB R77, R71, R72 ;  /* 0x00000048474d723e */ /* 0x000fe200000010ff */
[----:B------:R-:W-:Y:S01]  /*5b10*/  FADD R36, R16, -1 ;  /* 0xbf80000010247421 */ /* 0x000fe20000000000 */
[----:B------:R-:W-:Y:S01]  /*5b20*/  F2FP.BF16.PACK_AB R16, R57, R60 ;  /* 0x0000003c3910723e */ /* 0x000fe200000010ff */
[----:B------:R0:W-:Y:S01]  /*5b30*/  STS.128 [R25], R4 ;  /* 0x0000000419007388 */ /* 0x0001e20000000c00 */
[----:B------:R-:W-:Y:S01]  /*5b40*/  FADD R39, R39, -1 ;  /* 0xbf80000027277421 */ /* 0x000fe20000000000 */
[----:B------:R-:W-:Y:S01]  /*5b50*/  F2FP.BF16.PACK_AB R57, R69, R70 ;  /* 0x000000464539723e */ /* 0x000fe200000010ff */
[----:B------:R-:W-:Y:S01]  /*5b60*/  FFMA.FTZ R19, R36, R59, -0.16845393180847167969 ;  /* 0xbe2c7f3024137423 */ /* 0x000fe2000001003b */
[----:B------:R-:W-:Y:S01]  /*5b70*/  F2FP.BF16.PACK_AB R76, R75, R76 ;  /* 0x0000004c4b4c723e */ /* 0x000fe200000010ff */
[----:B------:R-:W-:-:S02]  /*5b80*/  FADD R44, R44, -1 ;  /* 0xbf8000002c2c7421 */ /* 0x000fc40000000000 */
[C---:B------:R-:W-:Y:S01]  /*5b90*/  FFMA.FTZ R37, R36.reuse, R19, 0.1716887056827545166 ;  /* 0x3e2fcf2a24257423 */ /* 0x040fe20000010013 */
[----:B------:R-:W-:Y:S01]  /*5ba0*/  F2FP.BF16.PACK_AB R19, R53, R54 ;  /* 0x000000363513723e */ /* 0x000fe200000010ff */
[----:B------:R-:W-:Y:S01]  /*5bb0*/  IMAD R51, R177, 0xa, RZ ;  /* 0x0000000ab1337824 */ /* 0x000fe200078e02ff */
[----:B------:R-:W-:Y:S01]  /*5bc0*/  F2FP.BF16.PACK_AB R53, R49, R50 ;  /* 0x000000323135723e */ /* 0x000fe200000010ff */
[----:B------:R-:W-:Y:S01]  /*5bd0*/  FFMA.FTZ R37, R36, R37, -0.17900948226451873779 ;  /* 0xbe374e4324257423 */ /* 0x000fe20000010025 */
[----:B------:R-:W-:Y:S01]  /*5be0*/  F2FP.BF16.PACK_AB R54, R47, R48 ;  /* 0x000000302f36723e */ /* 0x000fe200000010ff */
[----:B------:R-:W-:Y:S01]  /*5bf0*/  STS.128 [R25+0x480], R16 ;  /* 0x0004801019007388 */ /* 0x000fe20000000c00 */
[C---:B------:R-:W-:Y:S01]  /*5c00*/  IMAD R69, R177.reuse, 0x12, RZ ;  /* 0x00000012b1457824 */ /* 0x040fe200078e02ff */
[----:B------:R-:W-:Y:S01]  /*5c10*/  SHF.L.U32 R47, R177, 0x3, RZ ;  /* 0x00000003b12f7819 */ /* 0x000fe200000006ff */
[CC--:B0-----:R-:W-:Y:S01]  /*5c20*/  FFMA.FTZ R5, R38.reuse, R59.reuse, -0.16845393180847167969 ;  /* 0xbe2c7f3026057423 */ /* 0x0c1fe2000001003b */
[----:B------:R-:W-:Y:S01]  /*5c30*/  BAR.SYNC.DEFER_BLOCKING 0x0 ;  /* 0x0000000000007b1d */ /* 0x000fe20000010000 */
[----:B------:R-:W-:Y:S01]  /*5c40*/  FFMA.FTZ R4, R39, R59, -0.16845393180847167969 ;  /* 0xbe2c7f3027047423 */ /* 0x000fe2000001003b */
[----:B------:R-:W-:Y:S01]  /*5c50*/  @P4 MOV R6, 0x7f800000 ;  /* 0x7f80000000064802 */ /* 0x000fe20000000f00 */
[----:B------:R-:W-:Y:S01]  /*5c60*/  FFMA.FTZ R5, R38, R5, 0.1716887056827545166 ;  /* 0x3e2fcf2a26057423 */ /* 0x000fe20000010005 */
[----:B------:R-:W-:Y:S01]  /*5c70*/  LEA R49, R177, R177, 0x3 ;  /* 0x000000b1b1317211 */ /* 0x000fe200078e18ff */
[----:B------:R-:W-:Y:S01]  /*5c80*/  FFMA.FTZ R7, R44, R59, -0.16845393180847167969 ;  /* 0xbe2c7f302c077423 */ /* 0x000fe2000001003b */
[----:B------:R-:W-:Y:S01]  /*5c90*/  F2FP.BF16.PACK_AB R59, R61, R62 ;  /* 0x0000003e3d3b723e */ /* 0x000fe200000010ff */
[----:B------:R-:W-:Y:S01]  /*5ca0*/  FFMA.FTZ R5, R38, R5, -0.17900948226451873779 ;  /* 0xbe374e4326057423 */ /* 0x000fe20000010005 */
[----:B------:R-:W-:Y:S01]  /*5cb0*/  LEA R61, R177, -R177, 0x4 ;  /* 0x800000b1b13d7211 */ /* 0x000fe200078e20ff */
[----:B------:R-:W-:-:S02]  /*5cc0*/  FFMA.FTZ R4, R39, R4, 0.1716887056827545166 ;  /* 0x3e2fcf2a27047423 */ /* 0x000fc40000010004 */
[----:B------:R-:W-:Y:S02]  /*5cd0*/  FFMA.FTZ R7, R44, R7, 0.1716887056827545166 ;  /* 0x3e2fcf2a2c077423 */ /* 0x000fe40000010007 */
[----:B------:R-:W-:Y:S02]  /*5ce0*/  FFMA.FTZ R5, R38, R5, 0.20512372255325317383 ;  /* 0x3e520bf426057423 */ /* 0x000fe40000010005 */
[----:B------:R-:W-:Y:S02]  /*5cf0*/  FFMA.FTZ R37, R36, R37, 0.20512372255325317383 ;  /* 0x3e520bf424257423 */ /* 0x000fe40000010025 */
[----:B------:R-:W-:Y:S02]  /*5d00*/  FFMA.FTZ R4, R39, R4, -0.17900948226451873779 ;  /* 0xbe374e4327047423 */ /* 0x000fe40000010004 */
[----:B------:R-:W-:Y:S02]  /*5d10*/  FFMA.FTZ R7, R44, R7, -0.17900948226451873779 ;  /* 0xbe374e432c077423 */ /* 0x000fe40000010007 */
[----:B------:R-:W-:-:S02]  /*5d20*/  FFMA.FTZ R5, R38, R5, -0.24046532809734344482 ;  /* 0xbe763c8b26057423 */ /* 0x000fc40000010005 */
[----:B------:R-:W-:Y:S01]  /*5d30*/  FFMA.FTZ R37, R36, R37, -0.24046532809734344482 ;  /* 0xbe763c8b24257423 */ /* 0x000fe20000010025 */
[----:B------:R-:W0:Y:S01]  /*5d40*/  LDS.128 R16, [R174] ;  /* 0x00000000ae107984 */ /* 0x000e220000000c00 */
[C---:B------:R-:W-:Y:S02]  /*5d50*/  FFMA.FTZ R4, R39.reuse, R4, 0.20512372255325317383 ;  /* 0x3e520bf427047423 */ /* 0x040fe40000010004 */
[----:B------:R-:W-:Y:S01]  /*5d60*/  FFMA.FTZ R7, R44, R7, 0.20512372255325317383 ;  /* 0x3e520bf42c077423 */ /* 0x000fe20000010007 */
[----:B------:R-:W1:Y:S01]  /*5d70*/  LDS.128 R12, [R118] ;  /* 0x00000000760c7984 */ /* 0x000e620000000c00 */
[----:B------:R-:W-:Y:S02]  /*5d80*/  FFMA.FTZ R5, R38, R5, 0.28857114911079406738 ;  /* 0x3e93bf9926057423 */ /* 0x000fe40000010005 */
[----:B------:R-:W-:Y:S01]  /*5d90*/  FFMA.FTZ R37, R36, R37, 0.28857114911079406738 ;  /* 0x3e93bf9924257423 */ /* 0x000fe20000010025 */
[----:B------:R-:W2:Y:S01]  /*5da0*/  LDS.128 R8, [R117] ;  /* 0x0000000075087984 */ /* 0x000ea20000000c00 */
[----:B------:R-:W-:-:S02]  /*5db0*/  FFMA.FTZ R4, R39, R4, -0.24046532809734344482 ;  /* 0xbe763c8b27047423 */ /* 0x000fc40000010004 */
[----:B------:R-:W-:Y:S02]  /*5dc0*/  FFMA.FTZ R7, R44, R7, -0.24046532809734344482 ;  /* 0xbe763c8b2c077423 */ /* 0x000fe40000010007 */
[----:B------:R-:W-:Y:S02]  /*5dd0*/  FFMA.FTZ R5, R38, R5, -0.36067417263984680176 ;  /* 0xbeb8aa4926057423 */ /* 0x000fe40000010005 */
[----:B------:R-:W-:Y:S02]  /*5de0*/  FFMA.FTZ R37, R36, R37, -0.36067417263984680176 ;  /* 0xbeb8aa4924257423 */ /* 0x000fe40000010025 */
[----:B------:R-:W-:Y:S02]  /*5df0*/  FFMA.FTZ R4, R39, R4, 0.28857114911079406738 ;  /* 0x3e93bf9927047423 */ /* 0x000fe40000010004 */
[----:B------:R-:W-:Y:S02]  /*5e00*/  FFMA.FTZ R7, R44, R7, 0.28857114911079406738 ;  /* 0x3e93bf992c077423 */ /* 0x000fe40000010007 */
[----:B------:R-:W-:-:S02]  /*5e10*/  FFMA.FTZ R5, R38, R5, 0.48089820146560668945 ;  /* 0x3ef6384a26057423 */ /* 0x000fc40000010005 */
[----:B------:R-:W-:Y:S02]  /*5e20*/  FFMA.FTZ R37, R36, R37, 0.48089820146560668945 ;  /* 0x3ef6384a24257423 */ /* 0x000fe40000010025 */
[C---:B------:R-:W-:Y:S02]  /*5e30*/  FFMA.FTZ R4, R39.reuse, R4, -0.36067417263984680176 ;  /* 0xbeb8aa4927047423 */ /* 0x040fe40000010004 */
[----:B------:R-:W-:Y:S02]  /*5e40*/  FFMA.FTZ R7, R44, R7, -0.36067417263984680176 ;  /* 0xbeb8aa492c077423 */ /* 0x000fe40000010007 */
[----:B------:R-:W-:Y:S02]  /*5e50*/  FFMA.FTZ R5, R38, R5, -0.72134751081466674805 ;  /* 0xbf38aa3b26057423 */ /* 0x000fe40000010005 */
[----:B------:R-:W-:Y:S02]  /*5e60*/  FFMA.FTZ R37, R36, R37, -0.72134751081466674805 ;  /* 0xbf38aa3b24257423 */ /* 0x000fe40000010025 */
[----:B------:R-:W-:-:S02]  /*5e70*/  FFMA.FTZ R4, R39, R4, 0.48089820146560668945 ;  /* 0x3ef6384a27047423 */ /* 0x000fc40000010004 */
[----:B------:R-:W-:Y:S02]  /*5e80*/  FFMA.FTZ R7, R44, R7, 0.48089820146560668945 ;  /* 0x3ef6384a2c077423 */ /* 0x000fe40000010007 */
[----:B------:R-:W-:Y:S02]  /*5e90*/  FMUL R5, R38, R5 ;  /* 0x0000000526057220 */ /* 0x000fe40000400000 */
[----:B------:R-:W-:Y:S02]  /*5ea0*/  FMUL R37, R36, R37 ;  /* 0x0000002524257220 */ /* 0x000fe40000400000 */
[----:B------:R-:W-:Y:S02]  /*5eb0*/  FFMA.FTZ R4, R39, R4, -0.72134751081466674805 ;  /* 0xbf38aa3b27047423 */ /* 0x000fe40000010004 */
[----:B------:R-:W-:Y:S02]  /*5ec0*/  FFMA.FTZ R7, R44, R7, -0.72134751081466674805 ;  /* 0xbf38aa3b2c077423 */ /* 0x000fe40000010007 */
[----:B------:R-:W-:-:S02]  /*5ed0*/  FMUL R5, R38, R5 ;  /* 0x0000000526057220 */ /* 0x000fc40000400000 */
[----:B------:R-:W-:Y:S02]  /*5ee0*/  FMUL R37, R36, R37 ;  /* 0x0000002524257220 */ /* 0x000fe40000400000 */
[C---:B------:R-:W-:Y:S02]  /*5ef0*/  FMUL R4, R39.reuse, R4 ;  /* 0x0000000427047220 */ /* 0x040fe40000400000 */
[----:B------:R-:W-:Y:S02]  /*5f00*/  FMUL R7, R44, R7 ;  /* 0x000000072c077220 */ /* 0x000fe40000400000 */
[----:B------:R-:W-:Y:S01]  /*5f10*/  FFMA.FTZ R38, R38, 1.4426950216293334961, R5 ;  /* 0x3fb8aa3b26267823 */ /* 0x000fe20000010005 */
[----:B------:R-:W-:Y:S01]  /*5f20*/  @P0 MOV R5, 0x7f800000 ;  /* 0x7f80000000050802 */ /* 0x000fe20000000f00 */
[----:B------:R-:W-:Y:S02]  /*5f30*/  FFMA.FTZ R37, R36, 1.4426950216293334961, R37 ;  /* 0x3fb8aa3b24257823 */ /* 0x000fe40000010025 */
[----:B------:R-:W-:-:S02]  /*5f40*/  FMUL R4, R39, R4 ;  /* 0x0000000427047220 */ /* 0x000fc40000400000 */
[----:B------:R-:W-:Y:S02]  /*5f50*/  FMUL R7, R44, R7 ;  /* 0x000000072c077220 */ /* 0x000fe40000400000 */
[----:B------:R-:W-:Y:S01]  /*5f60*/  FADD R40, R40, R37 ;  /* 0x0000002528287221 */ /* 0x000fe20000000000 */
[----:B------:R-:W-:Y:S01]  /*5f70*/  LEA R37, R177, R177, 0x2 ;  /* 0x000000b1b1257211 */ /* 0x000fe200078e10ff */
[----:B------:R-:W-:Y:S01]  /*5f80*/  FFMA.FTZ R39, R39, 1.4426950216293334961, R4 ;  /* 0x3fb8aa3b27277823 */ /* 0x000fe20000010004 */
[----:B------:R-:W-:Y:S01]  /*5f90*/  @P1 MOV R4, 0x7f800000 ;  /* 0x7f80000000041802 */ /* 0x000fe20000000f00 */
[----:B------:R-:W-:Y:S01]  /*5fa0*/  @P0 FFMA.FTZ R40, R20, R5, +INF ;  /* 0x7f80000014280423 */ /* 0x000fe20000010005 */
[----:B------:R-:W-:Y:S01]  /*5fb0*/  @P5 MOV R5, 0x7f800000 ;  /* 0x7f80000000055802 */ /* 0x000fe20000000f00 */
[----:B------:R-:W-:Y:S01]  /*5fc0*/  FFMA.FTZ R44, R44, 1.4426950216293334961, R7 ;  /* 0x3fb8aa3b2c2c7823 */ /* 0x000fe20000010007 */
[----:B------:R-:W-:Y:S01]  /*5fd0*/  FSETP.NEU.AND P0, PT, R31, RZ, PT ;  /* 0x000000ff1f00720b */ /* 0x000fe20003f0d000 */
[----:B------:R-:W-:Y:S01]  /*5fe0*/  FADD R41, R41, R38 ;  /* 0x0000002629297221 */ /* 0x000fe20000000000 */
[----:B------:R-:W-:Y:S01]  /*5ff0*/  F2FP.BF16.PACK_AB R20, R34, R35 ;  /* 0x000000232214723e */ /* 0x000fe200000010ff */
[----:B------:R-:W-:Y:S01]  /*6000*/  FADD R42, R42, R39 ;  /* 0x000000272a2a7221 */ /* 0x000fe20000000000 */
[----:B------:R-:W-:Y:S01]  /*6010*/  SHF.L.U32 R35, R177, 0x2, RZ ;  /* 0x00000002b1237819 */ /* 0x000fe200000006ff */
[----:B------:R-:W-:-:S02]  /*6020*/  FADD R43, R43, R44 ;  /* 0x0000002c2b2b7221 */ /* 0x000fc40000000000 */
[----:B------:R-:W-:Y:S01]  /*6030*/  @P1 FFMA.FTZ R41, R21, R4, +INF ;  /* 0x7f80000015291423 */ /* 0x000fe20000010004 */
[C---:B------:R-:W-:Y:S01]  /*6040*/  FSETP.NEU.AND P1, PT, R22.reuse, RZ, PT ;  /* 0x000000ff1600720b */ /* 0x040fe20003f2d000 */
[----:B------:R-:W-:Y:S01]  /*6050*/  @P5 FFMA.FTZ R42, R22, R5, +INF ;  /* 0x7f800000162a5423 */ /* 0x000fe20000010005 */
[----:B------:R-:W-:Y:S01]  /*6060*/  F2FP.BF16.PACK_AB R22, R29, R30 ;  /* 0x0000001e1d16723e */ /* 0x000fe200000010ff */
[----:B------:R-:W-:Y:S01]  /*6070*/  @P4 FFMA.FTZ R43, R31, R6, +INF ;  /* 0x7f8000001f2b4423 */ /* 0x000fe20000010006 */
[C---:B------:R-:W-:Y:S01]  /*6080*/  SHF.L.U32 R31, R177.reuse, 0x1, RZ ;  /* 0x00000001b11f7819 */ /* 0x040fe200000006ff */
[----:B------:R-:W3:Y:S01]  /*6090*/  LDS.128 R4, [R116] ;  /* 0x0000000074047984 */ /* 0x000ee20000000c00 */
[C---:B------:R-:W-:Y:S01]  /*60a0*/  IMAD R39, R177.reuse, 0x6, RZ ;  /* 0x00000006b1277824 */ /* 0x040fe200078e02ff */
[----:B------:R-:W-:Y:S01]  /*60b0*/  F2FP.BF16.PACK_AB R21, R32, R33 ;  /* 0x000000212015723e */ /* 0x000fe200000010ff */
[----:B------:R-:W-:Y:S01]  /*60c0*/  IMAD R73, R177, 0x14, RZ ;  /* 0x00000014b1497824 */ /* 0x000fe200078e02ff */
[----:B------:R-:W-:Y:S01]  /*60d0*/  BAR.SYNC.DEFER_BLOCKING 0x0 ;  /* 0x0000000000007b1d */ /* 0x000fe20000010000 */
[-C--:B------:R-:W-:Y:S01]  /*60e0*/  IADD3 R28, P4, R31, R26.reuse, RZ ;  /* 0x0000001a1f1c7210 */ /* 0x080fe20007f9e0ff */
[C---:B------:R-:W-:Y:S01]  /*60f0*/  IMAD R81, R177.reuse, 0x16, RZ ;  /* 0x00000016b1517824 */ /* 0x040fe200078e02ff */
[CC--:B------:R-:W-:Y:S01]  /*6100*/  LEA R30, P5, R177.reuse, R26.reuse, 0x2 ;  /* 0x0000001ab11e7211 */ /* 0x0c0fe200078a10ff */
[C---:B------:R-:W-:Y:S01]  /*6110*/  IMAD R85, R177.reuse, 0x18, RZ ;  /* 0x00000018b1557824 */ /* 0x040fe200078e02ff */
[C---:B------:R-:W-:Y:S01]  /*6120*/  LEA R33, R177.reuse, R177, 0x1 ;  /* 0x000000b1b1217211 */ /* 0x040fe200078e08ff */
[----:B------:R-:W-:Y:S01]  /*6130*/  IMAD R89, R177, 0x1a, RZ ;  /* 0x0000001ab1597824 */ /* 0x000fe200078e02ff */
[-C--:B------:R-:W-:Y:S01]  /*6140*/  IADD3 R32, P6, R39, R26.reuse, RZ ;  /* 0x0000001a27207210 */ /* 0x080fe20007fde0ff */
[C---:B------:R-:W-:Y:S01]  /*6150*/  IMAD R93, R177.reuse, 0x1c, RZ ;  /* 0x0000001cb15d7824 */ /* 0x040fe200078e02ff */
[CC--:B------:R-:W-:Y:S01]  /*6160*/  LEA.HI.X.SX32 R29, R177.reuse, R27.reuse, 0x1, P4 ;  /* 0x0000001bb11d7211 */ /* 0x0c0fe200020f0eff */
[C---:B------:R-:W-:Y:S01]  /*6170*/  IMAD R97, R177.reuse, 0x1e, RZ ;  /* 0x0000001eb1617824 */ /* 0x040fe200078e02ff */
[CC--:B------:R-:W-:Y:S01]  /*6180*/  LEA R34, P4, R177.reuse, R26.reuse, 0x3 ;  /* 0x0000001ab1227211 */ /* 0x0c0fe200078818ff */
[----:B------:R-:W-:Y:S01]  /*6190*/  IMAD R105, R177, 0x22, RZ ;  /* 0x00000022b1697824 */ /* 0x000fe200078e02ff */
[-C--:B------:R-:W-:Y:S01]  /*61a0*/  LEA.HI.X.SX32 R31, R31, R27.reuse, 0x1, P5 ;  /* 0x0000001b1f1f7211 */ /* 0x080fe200028f0eff */
        /* <DEDUP_REMOVED lines=8> */
[C---:B------:R-:W-:Y:S01]  /*6230*/  IMAD R71, R177.reuse, 0x13, RZ ;  /* 0x00000013b1477824 */ /* 0x040fe200078e02ff */
[C---:B------:R-:W-:Y:S01]  /*6240*/  LEA R46, P5, R177.reuse, R26, 0x4 ;  /* 0x0000001ab12e7211 */ /* 0x040fe200078a20ff */
[----:B------:R4:W-:Y:S01]  /*6250*/  STS.128 [R25+0x400], R52 ;  /* 0x0004003419007388 */ /* 0x0009e20000000c00 */
[----:B------:R-:W-:Y:S01]  /*6260*/  IMAD R129, R177, 0x2c, RZ ;  /* 0x0000002cb1817824 */ /* 0x000fe200078e02ff */
[----:B------:R-:W-:Y:S01]  /*6270*/  FSEL R41, R41, -INF , P2 ;  /* 0xff80000029297808 */ /* 0x000fe20001000000 */
[----:B------:R-:W-:Y:S01]  /*6280*/  IMAD R141, R177, 0x2e, RZ ;  /* 0x0000002eb18d7824 */ /* 0x000fe200078e02ff */
[----:B------:R5:W-:Y:S01]  /*6290*/  STS.128 [R25+0x80], R56 ;  /* 0x0000803819007388 */ /* 0x000be20000000c00 */
[----:B------:R-:W-:Y:S01]  /*62a0*/  LEA.HI.X.SX32 R47, R47, R27, 0x1, P5 ;  /* 0x0000001b2f2f7211 */ /* 0x000fe200028f0eff */
[----:B------:R-:W-:-:S02]  /*62b0*/  IMAD R153, R177, 0x30, RZ ;  /* 0x00000030b1997824 */ /* 0x000fc400078e02ff */
[----:B------:R0:W-:Y:S01]  /*62c0*/  STS.128 [R25], R76 ;  /* 0x0000004c19007388 */ /* 0x0001e20000000c00 */
[C---:B------:R-:W-:Y:S02]  /*62d0*/  IMAD R83, R177.reuse, 0x17, RZ ;  /* 0x00000017b1537824 */ /* 0x040fe400078e02ff */
[C---:B------:R-:W-:Y:S01]  /*62e0*/  IMAD R157, R177.reuse, 0x32, RZ ;  /* 0x00000032b19d7824 */ /* 0x040fe200078e02ff */
[----:B------:R-:W-:Y:S01]  /*62f0*/  STS.128 [R25+0x480], R20 ;  /* 0x0004801419007388 */ /* 0x000fe20000000c00 */
[C---:B------:R-:W-:Y:S02]  /*6300*/  IMAD R161, R177.reuse, 0x34, RZ ;  /* 0x00000034b1a17824 */ /* 0x040fe400078e02ff */
[----:B------:R-:W-:Y:S01]  /*6310*/  IMAD R165, R177, 0x36, RZ ;  /* 0x00000036b1a57824 */ /* 0x000fe200078e02ff */
[----:B----4-:R-:W-:Y:S01]  /*6320*/  IADD3 R52, P5, R81, R26, RZ ;  /* 0x0000001a51347210 */ /* 0x010fe20007fbe0ff */
[C---:B------:R-:W-:Y:S01]  /*6330*/  IMAD R55, R177.reuse, 0xc, RZ ;  /* 0x0000000cb1377824 */ /* 0x040fe200078e02ff */
[----:B------:R-:W-:Y:S01]  /*6340*/  BAR.SYNC.DEFER_BLOCKING 0x0 ;  /* 0x0000000000007b1d */ /* 0x000fe20000010000 */
[----:B------:R-:W-:-:S02]  /*6350*/  IMAD R53, R177, 0xb, RZ ;  /* 0x0000000bb1357824 */ /* 0x000fc400078e02ff */
[----:B-----5:R-:W-:Y:S01]  /*6360*/  IMAD R59, R177, 0xe, RZ ;  /* 0x0000000eb13b7824 */ /* 0x020fe200078e02ff */
[-C--:B------:R-:W-:Y:S01]  /*6370*/  IADD3 R38, P6, R55, R26.reuse, RZ ;  /* 0x0000001a37267210 */ /* 0x080fe20007fde0ff */
[----:B------:R-:W-:Y:S01]  /*6380*/  IMAD R57, R177, 0xd, RZ ;  /* 0x0000000db1397824 */ /* 0x000fe200078e02ff */
[-C--:B------:R-:W-:Y:S01]  /*6390*/  LEA.HI.X.SX32 R53, R53, R27.reuse, 0x1, P5 ;  /* 0x0000001b35357211 */ /* 0x080fe200028f0eff */
[----:B0-----:R-:W-:Y:S01]  /*63a0*/  IMAD R79, R177, 0x15, RZ ;  /* 0x00000015b14f7824 */ /* 0x001fe200078e02ff */
        /* <DEDUP_REMOVED lines=105> */
[----:B------:R1:W-:Y:S01]  /*6a40*/  STG.E.U16 [R26.64], R16 ;  /* 0x000000101a007986 */ /* 0x0003e2000c101504 */
[-C--:B------:R-:W-:Y:S01]  /*6a50*/  IADD3 R102, P6, R185, R26.reuse, RZ ;  /* 0x0000001ab9667210 */ /* 0x080fe20007fde0ff */
[----:B------:R-:W-:Y:S01]  /*6a60*/  FFMA R41, R41, 0.69314718246459960938, R152 ;  /* 0x3f31721829297823 */ /* 0x000fe20000000098 */
[----:B------:R-:W-:Y:S01]  /*6a70*/  LEA.HI.X.SX32 R99, R105, R27, 0x1, P4 ;  /* 0x0000001b69637211 */ /* 0x000fe200020f0eff */
[----:B------:R-:W-:Y:S01]  /*6a80*/  IMAD R2, R2, c[0x0][0x1cc], RZ ;  /* 0x0000730002027a24 */ /* 0x000fe200078e02ff */
[----:B------:R-:W-:-:S02]  /*6a90*/  IADD3 R104, P4, R187, R26, RZ ;  /* 0x0000001abb687210 */ /* 0x000fc40007f9e0ff */
[-C--:B------:R-:W-:Y:S02]  /*6aa0*/  LEA.HI.X.SX32 R101, R107, R27.reuse, 0x1, P5 ;  /* 0x0000001b6b657211 */ /* 0x080fe400028f0eff */
[-C--:B------:R-:W-:Y:S02]  /*6ab0*/  IADD3 R106, P5, R189, R26.reuse, RZ ;  /* 0x0000001abd6a7210 */ /* 0x080fe40007fbe0ff */
[-C--:B------:R-:W-:Y:S02]  /*6ac0*/  LEA.HI.X.SX32 R103, R109, R27.reuse, 0x1, P6 ;  /* 0x0000001b6d677211 */ /* 0x080fe400030f0eff */
[-C--:B------:R-:W-:Y:S02]  /*6ad0*/  IADD3 R108, P6, R191, R26.reuse, RZ ;  /* 0x0000001abf6c7210 */ /* 0x080fe40007fde0ff */
[----:B------:R-:W-:Y:S02]  /*6ae0*/  LEA.HI.X.SX32 R105, R111, R27, 0x1, P4 ;  /* 0x0000001b6f697211 */ /* 0x000fe400020f0eff */
        /* <DEDUP_REMOVED lines=46> */
[----:B------:R-:W-:Y:S02]  /*6dd0*/  IADD3 R132, P6, R139, R26, RZ ;  /* 0x0000001a8b847210 */ /* 0x000fe40007fde0ff */
[-C--:B------:R-:W-:Y:S02]  /*6de0*/  LEA.HI.X.SX32 R139, R131, R27.reuse, 0x1, P4 ;  /* 0x0000001b838b7211 */ /* 0x080fe400020f0eff */
[----:B------:R-:W-:-:S02]  /*6df0*/  LEA.HI.X.SX32 R131, R133, R27, 0x1, P5 ;  /* 0x0000001b85837211 */ /* 0x000fc400028f0eff */
[----:B------:R-:W-:Y:S02]  /*6e00*/  LEA.HI.X.SX32 R133, R119, R27, 0x1, P6 ;  /* 0x0000001b77857211 */ /* 0x000fe400030f0eff */
[----:B------:R-:W-:Y:S02]  /*6e10*/  PRMT R119, R16, 0x7632, R119 ;  /* 0x0000763210777816 */ /* 0x000fe40000000077 */
[----:B-1----:R-:W-:Y:S02]  /*6e20*/  PRMT R27, R12, 0x7632, R27 ;  /* 0x000076320c1b7816 */ /* 0x002fe4000000001b */
[----:B--2---:R-:W-:Y:S01]  /*6e30*/  PRMT R20, R8, 0x7632, R20 ;  /* 0x0000763208147816 */ /* 0x004fe20000000014 */
[----:B------:R-:W-:Y:S01]  /*6e40*/  STG.E.U16 [R28.64], R119 ;  /* 0x000000771c007986 */ /* 0x000fe2000c101504 */
[----:B---3--:R-:W-:Y:S02]  /*6e50*/  PRMT R22, R4, 0x7632, R22 ;  /* 0x0000763204167816 */ /* 0x008fe40000000016 */
[----:B------:R-:W-:Y:S01]  /*6e60*/  PRMT R16, R17, 0x7632, R16 ;  /* 0x0000763211107816 */ /* 0x000fe20000000010 */
[----:B------:R0:W-:Y:S01]  /*6e70*/  STG.E.U16 [R30.64], R12 ;  /* 0x0000000c1e007986 */ /* 0x0001e2000c101504 */
[----:B------:R-:W-:-:S03]  /*6e80*/  PRMT R26, R13, 0x7632, R26 ;  /* 0x000076320d1a7816 */ /* 0x000fc6000000001a */
[----:B------:R-:W-:Y:S04]  /*6e90*/  STG.E.U16 [R32.64], R27 ;  /* 0x0000001b20007986 */ /* 0x000fe8000c101504 */
[----:B------:R1:W-:Y:S04]  /*6ea0*/  STG.E.U16 [R34.64], R8 ;  /* 0x0000000822007986 */ /* 0x0003e8000c101504 */
[----:B------:R-:W-:Y:S01]  /*6eb0*/  STG.E.U16 [R36.64], R20 ;  /* 0x0000001424007986 */ /* 0x000fe2000c101504 */
[----:B0-----:R-:W-:-:S03]  /*6ec0*/  PRMT R12, R5, 0x7632, R12 ;  /* 0x00007632050c7816 */ /* 0x001fc6000000000c */
[----:B------:R0:W-:Y:S04]  /*6ed0*/  STG.E.U16 [R38.64], R4 ;  /* 0x0000000426007986 */ /* 0x0001e8000c101504 */
[----:B------:R2:W-:Y:S01]  /*6ee0*/  STG.E.U16 [R44.64], R22 ;  /* 0x000000162c007986 */ /* 0x0005e2000c101504 */
[----:B-1----:R-:W-:-:S03]  /*6ef0*/  PRMT R8, R9, 0x7632, R8 ;  /* 0x0000763209087816 */ /* 0x002fc60000000008 */
[----:B------:R-:W1:Y:S04]  /*6f00*/  LDS.128 R20, [R174] ;  /* 0x00000000ae147984 */ /* 0x000e680000000c00 */
[----:B------:R-:W3:Y:S01]  /*6f10*/  LDS.128 R28, [R118] ;  /* 0x00000000761c7984 */ /* 0x000ee20000000c00 */
[----:B0-----:R-:W-:-:S03]  /*6f20*/  PRMT R4, R18, 0x7632, R4 ;  /* 0x0000763212047816 */ /* 0x001fc60000000004 */
[----:B------:R-:W0:Y:S01]  /*6f30*/  LDS.128 R32, [R117] ;  /* 0x0000000075207984 */ /* 0x000e220000000c00 */
[----:B--2---:R-:W-:-:S03]  /*6f40*/  PRMT R44, R11, 0x7632, R44 ;  /* 0x000076320b2c7816 */ /* 0x004fc6000000002c */
[----:B------:R-:W2:Y:S04]  /*6f50*/  LDS.128 R36, [R116] ;  /* 0x0000000074247984 */ /* 0x000ea80000000c00 */
[----:B------:R4:W-:Y:S04]  /*6f60*/  STG.E.U16 [R46.64], R17 ;  /* 0x000000112e007986 */ /* 0x0009e8000c101504 */
[----:B------:R-:W-:Y:S04]  /*6f70*/  STG.E.U16 [R48.64], R16 ;  /* 0x0000001030007986 */ /* 0x000fe8000c101504 */
[----:B------:R5:W-:Y:S04]  /*6f80*/  STG.E.U16 [R50.64], R13 ;  /* 0x0000000d32007986 */ /* 0x000be8000c101504 */
[----:B------:R-:W-:Y:S01]  /*6f90*/  STG.E.U16 [R52.64], R26 ;  /* 0x0000001a34007986 */ /* 0x000fe2000c101504 */
[----:B----4-:R-:W-:-:S03]  /*6fa0*/  PRMT R46, R7, 0x7632, R46 ;  /* 0x00007632072e7816 */ /* 0x010fc6000000002e */
[----:B------:R4:W-:Y:S04]  /*6fb0*/  STG.E.U16 [R54.64], R9 ;  /* 0x0000000936007986 */ /* 0x0009e8000c101504 */
[----:B------:R0:W-:Y:S01]  /*6fc0*/  STG.E.U16 [R56.64], R8 ;  /* 0x0000000838007986 */ /* 0x0001e2000c101504 */
[----:B-----5:R-:W-:-:S03]  /*6fd0*/  PRMT R13, R14, 0x7632, R13 ;  /* 0x000076320e0d7816 */ /* 0x020fc6000000000d */
[----:B------:R5:W-:Y:S01]  /*6fe0*/  STG.E.U16 [R58.64], R5 ;  /* 0x000000053a007986 */ /* 0x000be2000c101504 */
[----:B-1----:R-:W-:-:S03]  /*6ff0*/  PRMT R48, R20, 0x7632, R48 ;  /* 0x0000763214307816 */ /* 0x002fc60000000030 */
[----:B------:R1:W-:Y:S01]  /*7000*/  STG.E.U16 [R64.64], R12 ;  /* 0x0000000c40007986 */ /* 0x0003e2000c101504 */
[----:B----4-:R-:W-:Y:S02]  /*7010*/  PRMT R9, R15, 0x7632, R9 ;  /* 0x000076320f097816 */ /* 0x010fe40000000009 */
[----:B---3--:R-:W-:Y:S01]  /*7020*/  PRMT R50, R28, 0x7632, R50 ;  /* 0x000076321c327816 */ /* 0x008fe20000000032 */
[----:B------:R-:W-:Y:S01]  /*7030*/  STG.E.U16 [R74.64], R18 ;  /* 0x000000124a007986 */ /* 0x000fe2000c101504 */
[----:B0-----:R-:W-:Y:S02]  /*7040*/  PRMT R8, R10, 0x7632, R8 ;  /* 0x000076320a087816 */ /* 0x001fe40000000008 */
[----:B------:R-:W-:Y:S01]  /*7050*/  PRMT R52, R32, 0x7632, R52 ;  /* 0x0000763220347816 */ /* 0x000fe20000000034 */
[----:B------:R0:W-:Y:S01]  /*7060*/  STG.E.U16 [R66.64], R4 ;  /* 0x0000000442007986 */ /* 0x0001e2000c101504 */
[----:B-----5:R-:W-:Y:S02]  /*7070*/  PRMT R5, R6, 0x7632, R5 ;  /* 0x0000763206057816 */ /* 0x020fe40000000005 */
[----:B--2---:R-:W-:Y:S01]  /*7080*/  PRMT R54, R36, 0x7632, R54 ;  /* 0x0000763224367816 */ /* 0x004fe20000000036 */
[----:B------:R2:W-:Y:S01]  /*7090*/  STG.E.U16 [R76.64], R14 ;  /* 0x0000000e4c007986 */ /* 0x0005e2000c101504 */
[----:B------:R-:W-:-:S02]  /*70a0*/  PRMT R56, R21, 0x7632, R56 ;  /* 0x0000763215387816 */ /* 0x000fc40000000038 */
[----:B-1----:R-:W-:Y:S01]  /*70b0*/  PRMT R64, R37, 0x7632, R64 ;  /* 0x0000763225407816 */ /* 0x002fe20000000040 */
[----:B------:R1:W-:Y:S01]  /*70c0*/  STG.E.U16 [R68.64], R13 ;  /* 0x0000000d44007986 */ /* 0x0003e2000c101504 */
[----:B------:R-:W-:-:S03]  /*70d0*/  PRMT R65, R39, 0x7632, R65 ;  /* 0x0000763227417816 */ /* 0x000fc60000000041 */
[----:B------:R3:W-:Y:S01]  /*70e0*/  STG.E.U16 [R60.64], R10 ;  /* 0x0000000a3c007986 */ /* 0x0007e2000c101504 */
[----:B0-----:R-:W-:-:S03]  /*70f0*/  PRMT R4, R19, 0x7632, R4 ;  /* 0x0000763213047816 */ /* 0x001fc60000000004 */
[----:B------:R0:W-:Y:S01]  /*7100*/  STG.E.U16 [R70.64], R8 ;  /* 0x0000000846007986 */ /* 0x0001e2000c101504 */
[----:B--2---:R-:W-:-:S03]  /*7110*/  PRMT R77, R30, 0x7632, R77 ;  /* 0x000076321e4d7816 */ /* 0x004fc6000000004d */
[----:B------:R2:W-:Y:S01]  /*7120*/  STG.E.U16 [R62.64], R6 ;  /* 0x000000063e007986 */ /* 0x0005e2000c101504 */
[----:B-1----:R-:W-:-:S03]  /*7130*/  PRMT R69, R35, 0x7632, R69 ;  /* 0x0000763223457816 */ /* 0x002fc60000000045 */
[----:B------:R1:W-:Y:S01]  /*7140*/  STG.E.U16 [R72.64], R5 ;  /* 0x0000000548007986 */ /* 0x0003e2000c101504 */
[----:B---3--:R-:W-:-:S03]  /*7150*/  PRMT R60, R29, 0x7632, R60 ;  /* 0x000076321d3c7816 */ /* 0x008fc6000000003c */
[----:B------:R3:W-:Y:S01]  /*7160*/  STG.E.U16 [R78.64], R19 ;  /* 0x000000134e007986 */ /* 0x0007e2000c101504 */
[----:B0-----:R-:W-:Y:S02]  /*7170*/  PRMT R70, R22, 0x7632, R70 ;  /* 0x0000763216467816 */ /* 0x001fe40000000046 */
[----:B------:R-:W-:Y:S01]  /*7180*/  PRMT R71, R31, 0x7632, R71 ;  /* 0x000076321f477816 */ /* 0x000fe20000000047 */
[----:B------:R0:W-:Y:S01]  /*7190*/  STG.E.U16 [R80.64], R4 ;  /* 0x0000000450007986 */ /* 0x0001e2000c101504 */
[----:B--2---:R-:W-:Y:S02]  /*71a0*/  PRMT R62, R33, 0x7632, R62 ;  /* 0x00007632213e7816 */ /* 0x004fe4000000003e */
[C---:B------:R-:W-:Y:S01]  /*71b0*/  SHF.L.U32 R6, R173.reuse, 0x2, RZ ;  /* 0x00000002ad067819 */ /* 0x040fe200000006ff */
[----:B------:R2:W-:Y:S01]  /*71c0*/  STG.E.U16 [R82.64], R15 ;  /* 0x0000000f52007986 */ /* 0x0005e2000c101504 */
[----:B-1----:R-:W-:Y:S01]  /*71d0*/  FSEL R5, R42, -INF , P1 ;  /* 0xff8000002a057808 */ /* 0x002fe20000800000 */
[----:B------:R-:W-:-:S02]  /*71e0*/  IMAD.HI R173, R173, 0x4, RZ ;  /* 0x00000004adad7827 */ /* 0x000fc400078e02ff */
[----:B------:R-:W-:Y:S01]  /*71f0*/  STG.E.U16 [R84.64], R9 ;  /* 0x0000000954007986 */ /* 0x000fe2000c101504 */
[----:B---3--:R-:W-:Y:S01]  /*7200*/  PRMT R79, R34, 0x7632, R79 ;  /* 0x00007632224f7816 */ /* 0x008fe2000000004f */
[----:B------:R-:W-:Y:S02]  /*7210*/  FFMA R24, R5, 0.69314718246459960938, R24 ;  /* 0x3f31721805187823 */ /* 0x000fe40000000018 */
[----:B------:R-:W-:Y:S01]  /*7220*/  STG.E.U16 [R86.64], R11 ;  /* 0x0000000b56007986 */ /* 0x000fe2000c101504 */
[----:B0-----:R-:W-:Y:S02]  /*7230*/  PRMT R81, R38, 0x7632, R81 ;  /* 0x0000763226517816 */ /* 0x001fe40000000051 */
[----:B------:R-:W-:Y:S01]  /*7240*/  FSEL R4, R43, -INF , P0 ;  /* 0xff8000002b047808 */ /* 0x000fe20000000000 */
[----:B------:R-:W-:Y:S01]  /*7250*/  STG.E.U16 [R88.64], R44 ;  /* 0x0000002c58007986 */ /* 0x000fe2000c101504 */
[----:B--2---:R-:W-:-:S03]  /*7260*/  PRMT R83, R23, 0x7632, R83 ;  /* 0x0000763217537816 */ /* 0x004fc60000000053 */
[----:B------:R0:W-:Y:S01]  /*7270*/  STG.E.U16 [R90.64], R7 ;  /* 0x000000075a007986 */ /* 0x0001e2000c101504 */
[----:B------:R-:W-:Y:S01]  /*7280*/  FFMA R25, R4, 0.69314718246459960938, R3 ;  /* 0x3f31721804197823 */ /* 0x000fe20000000003 */
[C---:B------:R-:W-:Y:S01]  /*7290*/  SHF.L.U32 R3, R2.reuse, 0x2, RZ ;  /* 0x0000000202037819 */ /* 0x040fe200000006ff */
[----:B------:R-:W-:Y:S01]  /*72a0*/  IMAD.HI R4, R2, 0x4, RZ ;  /* 0x0000000402047827 */ /* 0x000fe200078e02ff */
[----:B------:R-:W-:Y:S02]  /*72b0*/  STG.E.U16 [R92.64], R46 ;  /* 0x0000002e5c007986 */ /* 0x000fe4000c101504 */
[----:B------:R-:W-:Y:S02]  /*72c0*/  IADD3 R2, P0, P1, R6, c[0x0][0x180], R3 ;  /* 0x0000600006027a10 */ /* 0x000fe4000791e003 */
[----:B------:R-:W-:Y:S02]  /*72d0*/  STG.E.U16 [R94.64], R20 ;  /* 0x000000145e007986 */ /* 0x000fe4000c101504 */
[----:B------:R-:W-:-:S02]  /*72e0*/  IADD3.X R3, R173, c[0x0][0x184], R4, P0, P1 ;  /* 0x00006100ad037a10 */ /* 0x000fc400007e2404 */
[----:B------:R-:W-:Y:S01]  /*72f0*/  STG.E.U16 [R96.64], R48 ;  /* 0x0000003060007986 */ /* 0x000fe2000c101504 */
[----:B0-----:R-:W-:-:S03]  /*7300*/  FSEL R7, R40, -INF , P3 ;  /* 0xff80000028077808 */ /* 0x001fc60001800000 */
[----:B------:R-:W-:Y:S02]  /*7310*/  STG.E.U16 [R98.64], R28 ;  /* 0x0000001c62007986 */ /* 0x000fe4000c101504 */
[----:B------:R-:W-:Y:S02]  /*7320*/  FFMA R40, R7, 0.69314718246459960938, R144 ;  /* 0x3f31721807287823 */ /* 0x000fe40000000090 */
[----:B------:R-:W-:Y:S04]  /*7330*/  STG.E.U16 [R100.64], R50 ;  /* 0x0000003264007986 */ /* 0x000fe8000c101504 */
        /* <DEDUP_REMOVED lines=28> */
[----:B------:R-:W-:Y:S06]  /*7500*/  BAR.SYNC.DEFER_BLOCKING 0x0 ;  /* 0x0000000000007b1d */ /* 0x000fec0000010000 */
[----:B------:R-:W-:Y:S04]  /*7510*/  STS.64 [R171], R40 ;  /* 0x00000028ab007388 */ /* 0x000fe80000000a00 */
[----:B------:R-:W-:Y:S04]  /*7520*/  STS.64 [R171+0x100], R24 ;  /* 0x00010018ab007388 */ /* 0x000fe80000000a00 */
[----:B------:R-:W-:Y:S06]  /*7530*/  BAR.SYNC.DEFER_BLOCKING 0x0 ;  /* 0x0000000000007b1d */ /* 0x000fec0000010000 */
[----:B------:R-:W0:Y:S04]  /*7540*/  LDS R5, [R0] ;  /* 0x0000000000057984 */ /* 0x000e280000000800 */
[----:B0-----:R-:W-:Y:S01]  /*7550*/  STG.E [R2.64], R5 ;  /* 0x0000000502007986 */ /* 0x001fe2000c101904 */
[----:B------:R-:W-:Y:S05]  /*7560*/  EXIT ;  /* 0x000000000000794d */ /* 0x000fea0003800000 */
.L_x_3:
[----:B------:R-:W-:-:S00]  /*7570*/  BRA `(.L_x_3) ;  /* 0xfffffff000007947 */ /* 0x000fc0000383ffff */
[----:B------:R-:W-:-:S00]  /*7580*/  NOP ;  /* 0x0000000000007918 */ /* 0x000fc00000000000 */
[----:B------:R-:W-:-:S00]  /*7590*/  NOP ;  /* 0x0000000000007918 */ /* 0x000fc00000000000 */
[----:B------:R-:W-:-:S00]  /*75a0*/  NOP ;  /* 0x0000000000007918 */ /* 0x000fc00000000000 */
[----:B------:R-:W-:-:S00]  /*75b0*/  NOP ;  /* 0x0000000000007918 */ /* 0x000fc00000000000 */
[----:B------:R-:W-:-:S00]  /*75c0*/  NOP ;  /* 0x0000000000007918 */ /* 0x000fc00000000000 */
[----:B------:R-:W-:-:S00]  /*75d0*/  NOP ;  /* 0x0000000000007918 */ /* 0x000fc00000000000 */
[----:B------:R-:W-:-:S00]  /*75e0*/  NOP ;  /* 0x0000000000007918 */ /* 0x000fc00000000000 */
[----:B------:R-:W-:-:S00]  /*75f0*/  NOP ;  /* 0x0000000000007918 */ /* 0x000fc00000000000 */
.L_x_4:


//--------------------- .nv.global.init           --------------------------
	.section	.nv.global.init,"aw",@progbits
.nv.global.init:
	.type		_$_str,@object
	.size		_$_str,(.L_0 - _$_str)
_$_str:
        /*0000*/ 	.byte	0x5f, 0x5f, 0x43, 0x55, 0x44, 0x41, 0x5f, 0x46, 0x54, 0x5a, 0x00
.L_0:


//--------------------- .nv.shared.attn_fwd       --------------------------
	.section	.nv.shared.attn_fwd,"aw",@nobits
	.sectionflags	@""
	.align	16
